def attn_fwd(
    Q,
    K,
    V,
    Out,
    Lse,
    sm_scale,
    stride_qz,
    stride_qh,
    stride_qm,
    stride_qk,
    stride_kz,
    stride_kh,
    stride_kn,
    stride_kk,
    stride_vz,
    stride_vh,
    stride_vn,
    stride_vk,
    stride_oz,
    stride_oh,
    stride_om,
    stride_ok,
    seqlen_q,
    seqlen_k,
    BLOCK_M: tl.constexpr,
    BLOCK_N: tl.constexpr,
    HEAD_DIM: tl.constexpr,
    CAUSAL: tl.constexpr,
):
    start_m = tl.program_id(0)
    off_hz = tl.program_id(1)
    q_off = off_hz * stride_qh
    k_off = off_hz * stride_kh
    v_off = off_hz * stride_vh
    offs_m = start_m * BLOCK_M + tl.arange(0, BLOCK_M)
    offs_d = tl.arange(0, HEAD_DIM)
    offs_n = tl.arange(0, BLOCK_N)
    q_ptrs = Q + q_off + offs_m[:, None] * stride_qm + offs_d[None, :] * stride_qk
    k_ptrs = K + k_off + offs_d[:, None] * stride_kk + offs_n[None, :] * stride_kn
    v_ptrs = V + v_off + offs_n[:, None] * stride_vn + offs_d[None, :] * stride_vk
    m_i = tl.full([BLOCK_M], float("-inf"), dtype=tl.float32)
    l_i = tl.zeros([BLOCK_M], dtype=tl.float32) + 1.0
    acc = tl.zeros([BLOCK_M, HEAD_DIM], dtype=tl.float32)
    q = tl.load(q_ptrs)
    acc, l_i, m_i = _attn_fwd_inner(
        acc,
        l_i,
        m_i,
        q,
        k_ptrs,
        v_ptrs,
        sm_scale,
        stride_kn,
        stride_vn,
        start_m,
        seqlen_k,
        BLOCK_M,
        BLOCK_N,
        HEAD_DIM,
        CAUSAL,
    )
    acc = acc / l_i[:, None]
    lse = m_i + tl.math.log2(l_i) / 1.4426950408889634
    o_ptrs = (
        Out
        + off_hz * stride_oh
        + offs_m[:, None] * stride_om
        + offs_d[None, :] * stride_ok
    )
    tl.store(o_ptrs, acc.to(Out.dtype.element_ty))
    tl.store(Lse + off_hz * seqlen_q + offs_m, lse)

# config = {"BLOCK_M": 128, "BLOCK_N": 16, "HEAD_DIM": 16, "arch": "sm_100", "causal": false, "dtype": "bf16", "num_stages": 4, "num_warps": 8}
# arch = sm_100


// ===== COMPILED SASS (sm_100a) =====

	.target	sm_100a

	.elftype	@"ET_EXEC"


//--------------------- .note.nv.tkinfo           --------------------------
	.section	.note.nv.tkinfo,"",@"SHT_NOTE"
	.sectionflags	@"SHF_NOTE_NV_TKINFO"
	.tkinfo
        /*0018*/ 	.word	0x00000081
        /*0030*/ 	.string	""
        /*0030*/ 	.string	"ptxas-blackwell"
        /*0030*/ 	.string	"Cuda compilation tools, release 12.9, V12.9.86"
        /*0030*/ 	.string	"Build cuda_12.9.r12.9/compiler.36037853_0"
        /*0030*/ 	.string	"-v  -suppress-debug-info  -lineinfo  -arch sm_100a "



//--------------------- .note.nv.cuver            --------------------------
	.section	.note.nv.cuver,"",@"SHT_NOTE"
	.sectionflags	@"SHF_NOTE_NV_CUVER"
        /*0018*/ 	.short	0x0001
        /*001a*/ 	.short	0x0064
        /*001c*/ 	.short	0x0001
        /*001e*/ 	.short	0x0000
        /*0020*/ 	.short	0x0001
        /*0022*/ 	.short	0x0000


//--------------------- .nv.info                  --------------------------
	.section	.nv.info,"",@"SHT_CUDA_INFO"
	.align	4


	//----- nvinfo : EIATTR_REGCOUNT
	.align		4
        /*0000*/ 	.byte	0x04, 0x2f
        /*0002*/ 	.short	(.L_5 - .L_4)
	.align		4
.L_4:
        /*0004*/ 	.word	index@(attn_fwd)
        /*0008*/ 	.word	0x00000020


	//----- nvinfo : EIATTR_FRAME_SIZE
	.align		4
.L_5:
        /*000c*/ 	.byte	0x04, 0x11
        /*000e*/ 	.short	(.L_7 - .L_6)
	.align		4
.L_6:
        /*0010*/ 	.word	index@($__internal_2_$__cuda_sm10x_tcgen05_guardrail_trap_unallocated_columns_being_dealloced)
        /*0014*/ 	.word	0x00000000


	//----- nvinfo : EIATTR_FRAME_SIZE
	.align		4
.L_7:
        /*0018*/ 	.byte	0x04, 0x11
        /*001a*/ 	.short	(.L_9 - .L_8)
	.align		4
.L_8:
        /*001c*/ 	.word	index@($__internal_1_$__cuda_sm10x_tcgen05_guardrail_trap_phase_invalid_during_alloc)
        /*0020*/ 	.word	0x00000000


	//----- nvinfo : EIATTR_FRAME_SIZE
	.align		4
.L_9:
        /*0024*/ 	.byte	0x04, 0x11
        /*0026*/ 	.short	(.L_11 - .L_10)
	.align		4
.L_10:
        /*0028*/ 	.word	index@($__internal_0_$__cuda_sm10x_tcgen05_guardrail_trap_col_being_dealloced_not_returned_by_alloc)
        /*002c*/ 	.word	0x00000000


	//----- nvinfo : EIATTR_FRAME_SIZE
	.align		4
.L_11:
        /*0030*/ 	.byte	0x04, 0x11
        /*0032*/ 	.short	(.L_13 - .L_12)
	.align		4
.L_12:
        /*0034*/ 	.word	index@(attn_fwd)
        /*0038*/ 	.word	0x00000000


	//----- nvinfo : EIATTR_MIN_STACK_SIZE
	.align		4
.L_13:
        /*003c*/ 	.byte	0x04, 0x12
        /*003e*/ 	.short	(.L_15 - .L_14)
	.align		4
.L_14:
        /*0040*/ 	.word	index@(attn_fwd)
        /*0044*/ 	.word	0x00000000
.L_15:


//--------------------- .nv.info.attn_fwd         --------------------------
	.section	.nv.info.attn_fwd,"",@"SHT_CUDA_INFO"
	.sectionflags	@""
	.align	4


	//----- nvinfo : EIATTR_CUDA_API_VERSION
	.align		4
        /*0000*/ 	.byte	0x04, 0x37
        /*0002*/ 	.short	(.L_17 - .L_16)
.L_16:
        /*0004*/ 	.word	0x00000081


	//----- nvinfo : EIATTR_KPARAM_INFO
	.align		4
.L_17:
        /*0008*/ 	.byte	0x04, 0x17
        /*000a*/ 	.short	(.L_19 - .L_18)
.L_18:
        /*000c*/ 	.word	0x00000000
        /*0010*/ 	.short	0x0019
        /*0012*/ 	.short	0x0080
        /*0014*/ 	.byte	0x00, 0xf4, 0x21, 0x00


	//----- nvinfo : EIATTR_KPARAM_INFO
	.align		4
.L_19:
        /*0018*/ 	.byte	0x04, 0x17
        /*001a*/ 	.short	(.L_21 - .L_20)
.L_20:
        /*001c*/ 	.word	0x00000000
        /*0020*/ 	.short	0x0018
        /*0022*/ 	.short	0x0078
        /*0024*/ 	.byte	0x00, 0xf4, 0x21, 0x00


	//----- nvinfo : EIATTR_KPARAM_INFO
	.align		4
.L_21:
        /*0028*/ 	.byte	0x04, 0x17
        /*002a*/ 	.short	(.L_23 - .L_22)
.L_22:
        /*002c*/ 	.word	0x00000000
        /*0030*/ 	.short	0x0017
        /*0032*/ 	.short	0x0070
        /*0034*/ 	.byte	0x00, 0xf0, 0x11, 0x00


	//----- nvinfo : EIATTR_KPARAM_INFO
	.align		4
.L_23:
        /*0038*/ 	.byte	0x04, 0x17
        /*003a*/ 	.short	(.L_25 - .L_24)
.L_24:
        /*003c*/ 	.word	0x00000000
        /*0040*/ 	.short	0x0016
        /*0042*/ 	.short	0x006c
        /*0044*/ 	.byte	0x00, 0xf0, 0x11, 0x00


	//----- nvinfo : EIATTR_KPARAM_INFO
	.align		4
.L_25:
        /*0048*/ 	.byte	0x04, 0x17
        /*004a*/ 	.short	(.L_27 - .L_26)
.L_26:
        /*004c*/ 	.word	0x00000000
        /*0050*/ 	.short	0x0015
        /*0052*/ 	.short	0x0068
        /*0054*/ 	.byte	0x00, 0xf0, 0x11, 0x00


	//----- nvinfo : EIATTR_KPARAM_INFO
	.align		4
.L_27:
        /*0058*/ 	.byte	0x04, 0x17
        /*005a*/ 	.short	(.L_29 - .L_28)
.L_28:
        /*005c*/ 	.word	0x00000000
        /*0060*/ 	.short	0x0014
        /*0062*/ 	.short	0x0064
        /*0064*/ 	.byte	0x00, 0xf0, 0x11, 0x00


	//----- nvinfo : EIATTR_KPARAM_INFO
	.align		4
.L_29:
        /*0068*/ 	.byte	0x04, 0x17
        /*006a*/ 	.short	(.L_31 - .L_30)
.L_30:
        /*006c*/ 	.word	0x00000000
        /*0070*/ 	.short	0x0013
        /*0072*/ 	.short	0x0060
        /*0074*/ 	.byte	0x00, 0xf0, 0x11, 0x00


	//----- nvinfo : EIATTR_KPARAM_INFO
	.align		4
.L_31:
        /*0078*/ 	.byte	0x04, 0x17
        /*007a*/ 	.short	(.L_33 - .L_32)
.L_32:
        /*007c*/ 	.word	0x00000000
        /*0080*/ 	.short	0x0012
        /*0082*/ 	.short	0x005c
        /*0084*/ 	.byte	0x00, 0xf0, 0x11, 0x00


	//----- nvinfo : EIATTR_KPARAM_INFO
	.align		4
.L_33:
        /*0088*/ 	.byte	0x04, 0x17
        /*008a*/ 	.short	(.L_35 - .L_34)
.L_34:
        /*008c*/ 	.word	0x00000000
        /*0090*/ 	.short	0x0011
        /*0092*/ 	.short	0x0058
        /*0094*/ 	.byte	0x00, 0xf0, 0x11, 0x00


	//----- nvinfo : EIATTR_KPARAM_INFO
	.align		4
.L_35:
        /*0098*/ 	.byte	0x04, 0x17
        /*009a*/ 	.short	(.L_37 - .L_36)
.L_36:
        /*009c*/ 	.word	0x00000000
        /*00a0*/ 	.short	0x0010
        /*00a2*/ 	.short	0x0054
        /*00a4*/ 	.byte	0x00, 0xf0, 0x11, 0x00


	//----- nvinfo : EIATTR_KPARAM_INFO
	.align		4
.L_37:
        /*00a8*/ 	.byte	0x04, 0x17
        /*00aa*/ 	.short	(.L_39 - .L_38)
.L_38:
        /*00ac*/ 	.word	0x00000000
        /*00b0*/ 	.short	0x000f
        /*00b2*/ 	.short	0x0050
        /*00b4*/ 	.byte	0x00, 0xf0, 0x11, 0x00


	//----- nvinfo : EIATTR_KPARAM_INFO
	.align		4
.L_39:
        /*00b8*/ 	.byte	0x04, 0x17
        /*00ba*/ 	.short	(.L_41 - .L_40)
.L_40:
        /*00bc*/ 	.word	0x00000000
        /*00c0*/ 	.short	0x000e
        /*00c2*/ 	.short	0x004c
        /*00c4*/ 	.byte	0x00, 0xf0, 0x11, 0x00


	//----- nvinfo : EIATTR_KPARAM_INFO
	.align		4
.L_41:
        /*00c8*/ 	.byte	0x04, 0x17
        /*00ca*/ 	.short	(.L_43 - .L_42)
.L_42:
        /*00cc*/ 	.word	0x00000000
        /*00d0*/ 	.short	0x000d
        /*00d2*/ 	.short	0x0048
        /*00d4*/ 	.byte	0x00, 0xf0, 0x11, 0x00


	//----- nvinfo : EIATTR_KPARAM_INFO
	.align		4
.L_43:
        /*00d8*/ 	.byte	0x04, 0x17
        /*00da*/ 	.short	(.L_45 - .L_44)
.L_44:
        /*00dc*/ 	.word	0x00000000
        /*00e0*/ 	.short	0x000c
        /*00e2*/ 	.short	0x0044
        /*00e4*/ 	.byte	0x00, 0xf0, 0x11, 0x00


	//----- nvinfo : EIATTR_KPARAM_INFO
	.align		4
.L_45:
        /*00e8*/ 	.byte	0x04, 0x17
        /*00ea*/ 	.short	(.L_47 - .L_46)
.L_46:
        /*00ec*/ 	.word	0x00000000
        /*00f0*/ 	.short	0x000b
        /*00f2*/ 	.short	0x0040
        /*00f4*/ 	.byte	0x00, 0xf0, 0x11, 0x00


	//----- nvinfo : EIATTR_KPARAM_INFO
	.align		4
.L_47:
        /*00f8*/ 	.byte	0x04, 0x17
        /*00fa*/ 	.short	(.L_49 - .L_48)
.L_48:
        /*00fc*/ 	.word	0x00000000
        /*0100*/ 	.short	0x000a
        /*0102*/ 	.short	0x003c
        /*0104*/ 	.byte	0x00, 0xf0, 0x11, 0x00


	//----- nvinfo : EIATTR_KPARAM_INFO
	.align		4
.L_49:
        /*0108*/ 	.byte	0x04, 0x17
        /*010a*/ 	.short	(.L_51 - .L_50)
.L_50:
        /*010c*/ 	.word	0x00000000
        /*0110*/ 	.short	0x0009
        /*0112*/ 	.short	0x0038
        /*0114*/ 	.byte	0x00, 0xf0, 0x11, 0x00


	//----- nvinfo : EIATTR_KPARAM_INFO
	.align		4
.L_51:
        /*0118*/ 	.byte	0x04, 0x17
        /*011a*/ 	.short	(.L_53 - .L_52)
.L_52:
        /*011c*/ 	.word	0x00000000
        /*0120*/ 	.short	0x0008
        /*0122*/ 	.short	0x0034
        /*0124*/ 	.byte	0x00, 0xf0, 0x11, 0x00


	//----- nvinfo : EIATTR_KPARAM_INFO
	.align		4
.L_53:
        /*0128*/ 	.byte	0x04, 0x17
        /*012a*/ 	.short	(.L_55 - .L_54)
.L_54:
        /*012c*/ 	.word	0x00000000
        /*0130*/ 	.short	0x0007
        /*0132*/ 	.short	0x0030
        /*0134*/ 	.byte	0x00, 0xf0, 0x11, 0x00


	//----- nvinfo : EIATTR_KPARAM_INFO
	.align		4
.L_55:
        /*0138*/ 	.byte	0x04, 0x17
        /*013a*/ 	.short	(.L_57 - .L_56)
.L_56:
        /*013c*/ 	.word	0x00000000
        /*0140*/ 	.short	0x0006
        /*0142*/ 	.short	0x002c
        /*0144*/ 	.byte	0x00, 0xf0, 0x11, 0x00


	//----- nvinfo : EIATTR_KPARAM_INFO
	.align		4
.L_57:
        /*0148*/ 	.byte	0x04, 0x17
        /*014a*/ 	.short	(.L_59 - .L_58)
.L_58:
        /*014c*/ 	.word	0x00000000
        /*0150*/ 	.short	0x0005
        /*0152*/ 	.short	0x0028
        /*0154*/ 	.byte	0x00, 0xf0, 0x11, 0x00


	//----- nvinfo : EIATTR_KPARAM_INFO
	.align		4
.L_59:
        /*0158*/ 	.byte	0x04, 0x17
        /*015a*/ 	.short	(.L_61 - .L_60)
.L_60:
        /*015c*/ 	.word	0x00000000
        /*0160*/ 	.short	0x0004
        /*0162*/ 	.short	0x0020
        /*0164*/ 	.byte	0x00, 0xf4, 0x21, 0x00


	//----- nvinfo : EIATTR_KPARAM_INFO
	.align		4
.L_61:
        /*0168*/ 	.byte	0x04, 0x17
        /*016a*/ 	.short	(.L_63 - .L_62)
.L_62:
        /*016c*/ 	.word	0x00000000
        /*0170*/ 	.short	0x0003
        /*0172*/ 	.short	0x0018
        /*0174*/ 	.byte	0x00, 0xf4, 0x21, 0x00


	//----- nvinfo : EIATTR_KPARAM_INFO
	.align		4
.L_63:
        /*0178*/ 	.byte	0x04, 0x17
        /*017a*/ 	.short	(.L_65 - .L_64)
.L_64:
        /*017c*/ 	.word	0x00000000
        /*0180*/ 	.short	0x0002
        /*0182*/ 	.short	0x0010
        /*0184*/ 	.byte	0x00, 0xf4, 0x21, 0x00


	//----- nvinfo : EIATTR_KPARAM_INFO
	.align		4
.L_65:
        /*0188*/ 	.byte	0x04, 0x17
        /*018a*/ 	.short	(.L_67 - .L_66)
.L_66:
        /*018c*/ 	.word	0x00000000
        /*0190*/ 	.short	0x0001
        /*0192*/ 	.short	0x0008
        /*0194*/ 	.byte	0x00, 0xf4, 0x21, 0x00


	//----- nvinfo : EIATTR_KPARAM_INFO
	.align		4
.L_67:
        /*0198*/ 	.byte	0x04, 0x17
        /*019a*/ 	.short	(.L_69 - .L_68)
.L_68:
        /*019c*/ 	.word	0x00000000
        /*01a0*/ 	.short	0x0000
        /*01a2*/ 	.short	0x0000
        /*01a4*/ 	.byte	0x00, 0xf4, 0x21, 0x00


	//----- nvinfo : EIATTR_AT_ENTRY_FRAGMENTS
	.align		4
.L_69:
        /*01a8*/ 	.byte	0x04, 0x4f
        /*01aa*/ 	.short	(.L_71 - .L_70)


	//   ....[0]....
.L_70:
        /*01ac*/ 	.word	0x00000004


	//----- nvinfo : EIATTR_RESERVED_SMEM_USED
	.align		4
.L_71:
        /*01b0*/ 	.byte	0x01, 0x41
	.zero		2


	//----- nvinfo : EIATTR_SPARSE_MMA_MASK
	.align		4
        /*01b4*/ 	.byte	0x03, 0x50
        /*01b6*/ 	.short	0x0000


	//----- nvinfo : EIATTR_TCGEN05_1CTA_USED
	.align		4
        /*01b8*/ 	.byte	0x01, 0x51
	.zero		2


	//----- nvinfo : EIATTR_MAXREG_COUNT
	.align		4
        /*01bc*/ 	.byte	0x03, 0x1b
        /*01be*/ 	.short	0x00ff


	//----- nvinfo : EIATTR_NUM_BARRIERS
	.align		4
        /*01c0*/ 	.byte	0x02, 0x4c
        /*01c2*/ 	.byte	0x01
	.zero		1


	//----- nvinfo : EIATTR_INT_WARP_WIDE_INSTR_OFFSETS
	.align		4
        /*01c4*/ 	.byte	0x04, 0x31
        /*01c6*/ 	.short	(.L_73 - .L_72)


	//   ....[0]....
.L_72:
        /*01c8*/ 	.word	0x00000970


	//   ....[1]....
        /*01cc*/ 	.word	0x000009c0


	//   ....[2]....
        /*01d0*/ 	.word	0x00000b00


	//   ....[3]....
        /*01d4*/ 	.word	0x00000b40


	//   ....[4]....
        /*01d8*/ 	.word	0x000017c0


	//   ....[5]....
        /*01dc*/ 	.word	0x00002c00


	//   ....[6]....
        /*01e0*/ 	.word	0x00002c50


	//----- nvinfo : EIATTR_COOP_GROUP_MASK_REGIDS
	.align		4
.L_73:
        /*01e4*/ 	.byte	0x04, 0x29
        /*01e6*/ 	.short	(.L_75 - .L_74)


	//   ....[0]....
.L_74:
        /*01e8*/ 	.word	0xffffffff


	//   ....[1]....
        /*01ec*/ 	.word	0xffffffff


	//   ....[2]....
        /*01f0*/ 	.word	0xffffffff


	//   ....[3]....
        /*01f4*/ 	.word	0xffffffff


	//   ....[4]....
        /*01f8*/ 	.word	0xffffffff


	//   ....[5]....
        /*01fc*/ 	.word	0xffffffff


	//   ....[6]....
        /*0200*/ 	.word	0xffffffff


	//   ....[7]....
        /*0204*/ 	.word	0xffffffff


	//----- nvinfo : EIATTR_COOP_GROUP_INSTR_OFFSETS
	.align		4
.L_75:
        /*0208*/ 	.byte	0x04, 0x28
        /*020a*/ 	.short	(.L_77 - .L_76)


	//   ....[0]....
.L_76:
        /*020c*/ 	.word	0x00000050


	//   ....[1]....
        /*0210*/ 	.word	0x00000310


	//   ....[2]....
        /*0214*/ 	.word	0x00000fc0


	//   ....[3]....
        /*0218*/ 	.word	0x000013c0


	//   ....[4]....
        /*021c*/ 	.word	0x00001a50


	//   ....[5]....
        /*0220*/ 	.word	0x00001ce0


	//   ....[6]....
        /*0224*/ 	.word	0x00002a90


	//   ....[7]....
        /*0228*/ 	.word	0x00002d00


	//----- nvinfo : EIATTR_VRC_CTA_INIT_COUNT
	.align		4
.L_77:
        /*022c*/ 	.byte	0x02, 0x4a
        /*022e*/ 	.byte	0x80
	.zero		1


	//----- nvinfo : EIATTR_MBARRIER_INSTR_OFFSETS
	.align		4
        /*0230*/ 	.byte	0x04, 0x39
        /*0232*/ 	.short	(.L_79 - .L_78)


	//   ....[0]....
.L_78:
        /*0234*/ 	.word	0x00000ac0
        /*0238*/ 	.word	0x000000ff
        /*023c*/ 	.word	0x00000000
        /*0240*/ 	.short	0x0100
        /*0242*/ 	.byte	0x0c
	.zero		1


	//   ....[1]....
        /*0244*/ 	.word	0x00000c00
        /*0248*/ 	.word	0x000000ff
        /*024c*/ 	.word	0x00001708
        /*0250*/ 	.short	0x0100
        /*0252*/ 	.byte	0x0a
	.zero		1


	//   ....[2]....
        /*0254*/ 	.word	0x00000c90
        /*0258*/ 	.word	0x000000ff
        /*025c*/ 	.word	0x00001200
        /*0260*/ 	.short	0x0100
        /*0262*/ 	.byte	0x0a
	.zero		1


	//   ....[3]....
        /*0264*/ 	.word	0x00000de0
        /*0268*/ 	.word	0x000000ff
        /*026c*/ 	.word	0x00001200
        /*0270*/ 	.short	0x010a
        /*0272*/ 	.byte	0x0a
	.zero		1


	//   ....[4]....
        /*0274*/ 	.word	0x00000e90
        /*0278*/ 	.word	0x000000ff
        /*027c*/ 	.word	0x00001200
        /*0280*/ 	.short	0x0108
        /*0282*/ 	.byte	0x0a
	.zero		1


	//   ....[5]....
        /*0284*/ 	.word	0x00001840
        /*0288*/ 	.word	0x000000ff
        /*028c*/ 	.word	0x00001400
        /*0290*/ 	.short	0x0100
        /*0292*/ 	.byte	0x0a
	.zero		1


	//   ....[6]....
        /*0294*/ 	.word	0x00001920
        /*0298*/ 	.word	0x000000ff
        /*029c*/ 	.word	0x00001400
        /*02a0*/ 	.short	0x010a
        /*02a2*/ 	.byte	0x0a
	.zero		1


	//   ....[7]....
        /*02a4*/ 	.word	0x00001970
        /*02a8*/ 	.word	0x000000ff
        /*02ac*/ 	.word	0x00001400
        /*02b0*/ 	.short	0x0108
        /*02b2*/ 	.byte	0x0a
	.zero		1


	//   ....[8]....
        /*02b4*/ 	.word	0x00001c50
        /*02b8*/ 	.word	0x000000ff
        /*02bc*/ 	.word	0x00000000
        /*02c0*/ 	.short	0x010a
        /*02c2*/ 	.byte	0x0c
	.zero		1


	//   ....[9]....
        /*02c4*/ 	.word	0x000020d0
        /*02c8*/ 	.word	0x000000ff
        /*02cc*/ 	.word	0x00000000
        /*02d0*/ 	.short	0x010a
        /*02d2*/ 	.byte	0x0c
	.zero		1


	//   ....[10]....
        /*02d4*/ 	.word	0x000021d0
        /*02d8*/ 	.word	0x000000ff
        /*02dc*/ 	.word	0x00001700
        /*02e0*/ 	.short	0x0108
        /*02e2*/ 	.byte	0x0a
	.zero		1


	//   ....[11]....
        /*02e4*/ 	.word	0x00002210
        /*02e8*/ 	.word	0x000000ff
        /*02ec*/ 	.word	0x00001708
        /*02f0*/ 	.short	0x0108
        /*02f2*/ 	.byte	0x0a
	.zero		1


	//   ....[12]....
        /*02f4*/ 	.word	0x00002d20
        /*02f8*/ 	.word	0x000000ff
        /*02fc*/ 	.word	0x00001200
        /*0300*/ 	.short	0x010a
        /*0302*/ 	.byte	0x0a
	.zero		1


	//   ....[13]....
        /*0304*/ 	.word	0x00002d50
        /*0308*/ 	.word	0x000000ff
        /*030c*/ 	.word	0x00001400
        /*0310*/ 	.short	0x010a
        /*0312*/ 	.byte	0x0a
	.zero		1


	//   ....[14]....
        /*0314*/ 	.word	0x00002d80
        /*0318*/ 	.word	0x000000ff
        /*031c*/ 	.word	0x00000000
        /*0320*/ 	.short	0x010a
        /*0322*/ 	.byte	0x0c
	.zero		1


	//   ....[15]....
        /*0324*/ 	.word	0x00002db0
        /*0328*/ 	.word	0x000000ff
        /*032c*/ 	.word	0x00000000
        /*0330*/ 	.short	0x010a
        /*0332*/ 	.byte	0x0c
	.zero		1


	//----- nvinfo : EIATTR_NUM_MBARRIERS
	.align		4
.L_79:
        /*0334*/ 	.byte	0x03, 0x38
        /*0336*/ 	.short	0xffff


	//----- nvinfo : EIATTR_EXIT_INSTR_OFFSETS
	.align		4
        /*0338*/ 	.byte	0x04, 0x1c
        /*033a*/ 	.short	(.L_81 - .L_80)


	//   ....[0]....
.L_80:
        /*033c*/ 	.word	0x00002d10


	//----- nvinfo : EIATTR_REQNTID
	.align		4
.L_81:
        /*0340*/ 	.byte	0x04, 0x10
        /*0342*/ 	.short	(.L_83 - .L_82)
.L_82:
        /*0344*/ 	.word	0x00000100
        /*0348*/ 	.word	0x00000001
        /*034c*/ 	.word	0x00000001


	//----- nvinfo : EIATTR_CRS_STACK_SIZE
	.align		4
.L_83:
        /*0350*/ 	.byte	0x04, 0x1e
        /*0352*/ 	.short	(.L_85 - .L_84)
.L_84:
        /*0354*/ 	.word	0x00000000


	//----- nvinfo : EIATTR_CBANK_PARAM_SIZE
	.align		4
.L_85:
        /*0358*/ 	.byte	0x03, 0x19
        /*035a*/ 	.short	0x0088


	//----- nvinfo : EIATTR_PARAM_CBANK
	.align		4
        /*035c*/ 	.byte	0x04, 0x0a
        /*035e*/ 	.short	(.L_87 - .L_86)
	.align		4
.L_86:
        /*0360*/ 	.word	index@(.nv.constant0.attn_fwd)
        /*0364*/ 	.short	0x0380
        /*0366*/ 	.short	0x0088


	//----- nvinfo : EIATTR_SW_WAR
	.align		4
.L_87:
        /*0368*/ 	.byte	0x04, 0x36
        /*036a*/ 	.short	(.L_89 - .L_88)
.L_88:
        /*036c*/ 	.word	0x00000008
.L_89:


//--------------------- .nv.compat                --------------------------
	.section	.nv.compat,"",@"SHT_CUDA_COMPAT_INFO"
	.align	4
        /*0000*/ 	.byte	0x02, 0x02, 0x02, 0x00, 0x02, 0x05, 0x05, 0x00, 0x02, 0x03, 0x00, 0x00, 0x02, 0x06, 0x01, 0x00


//--------------------- .nv.callgraph             --------------------------
	.section	.nv.callgraph,"",@"SHT_CUDA_CALLGRAPH"
	.align	4
	.sectionentsize	8
	.align		4
        /*0000*/ 	.word	0x00000000
	.align		4
        /*0004*/ 	.word	0xffffffff
	.align		4
        /*0008*/ 	.word	0x00000000
	.align		4
        /*000c*/ 	.word	0xfffffffe
	.align		4
        /*0010*/ 	.word	0x00000000
	.align		4
        /*0014*/ 	.word	0xfffffffd
	.align		4
        /*0018*/ 	.word	0x00000000
	.align		4
        /*001c*/ 	.word	0xfffffffc


//--------------------- .nv.constant4             --------------------------
	.section	.nv.constant4,"a",@progbits
	.align	8
	.align		8
.nv.constant4:
        /*0000*/ 	.dword	_$_str


//--------------------- .text.attn_fwd            --------------------------
	.section	.text.attn_fwd,"ax",@progbits
	.align	128
        .global         attn_fwd
        .type           attn_fwd,@function
        .size           attn_fwd,(.L_x_28 - attn_fwd)
        .other          attn_fwd,@"STO_CUDA_ENTRY STV_DEFAULT"
attn_fwd:
.text.attn_fwd:
[----:B------:R-:W0:Y:S01]  /*0000*/  LDC R1, c[0x0][0x37c] ;  /* 0x0000df00ff017b82 */ /* 0x000e220000000800 */
[----:B------:R-:W1:Y:S02]  /*0010*/  S2R R0, SR_TID.X ;  /* 0x0000000000007919 */ /* 0x000e640000002100 */
[----:B-1----:R-:W-:-:S13]  /*0020*/  ISETP.GE.U32.AND P0, PT, R0, 0x20, PT ;  /* 0x000000200000780c */ /* 0x002fda0003f06070 */
[----:B------:R-:W-:Y:S05]  /*0030*/  @P0 BRA `(.L_x_0) ;  /* 0x0000000000b80947 */ /* 0x000fea0003800000 */
[----:B------:R-:W1:Y:S01]  /*0040*/  S2UR UR6, SR_CgaCtaId ;  /* 0x00000000000679c3 */ /* 0x000e620000008800 */
[----:B------:R-:W-:Y:S01]  /*0050*/  NOP ;  /* 0x0000000000007918 */ /* 0x000fe20000000000 */
[----:B------:R-:W-:Y:S02]  /*0060*/  UMOV UR4, 0x40 ;  /* 0x0000004000047882 */ /* 0x000fe40000000000 */
[----:B-1----:R-:W-:-:S09]  /*0070*/  ULEA UR4, UR6, UR4, 0x18 ;  /* 0x0000000406047291 */ /* 0x002fd2000f8ec0ff */
[----:B------:R-:W1:Y:S01]  /*0080*/  LDS.U8 R2, [UR4] ;  /* 0x00000004ff027984 */ /* 0x000e620008000000 */
[----:B------:R-:W-:Y:S02]  /*0090*/  UMOV UR4, 0x400 ;  /* 0x0000040000047882 */ /* 0x000fe40000000000 */
[----:B------:R-:W-:Y:S01]  /*00a0*/  ULEA UR4, UR6, UR4, 0x18 ;  /* 0x0000000406047291 */ /* 0x000fe2000f8ec0ff */
[----:B-1----:R-:W-:-:S13]  /*00b0*/  ISETP.NE.AND P1, PT, R2, RZ, PT ;  /* 0x000000ff0200720c */ /* 0x002fda0003f25270 */
[----:B------:R-:W-:Y:S05]  /*00c0*/  @P1 BRA `(.L_x_1) ;  /* 0x00000000007c1947 */ /* 0x000fea0003800000 */
[----:B------:R-:W-:-:S13]  /*00d0*/  ELECT P1, URZ, PT ;  /* 0x0000000000ff782f */ /* 0x000fda0003820000 */
[----:B------:R-:W-:Y:S05]  /*00e0*/  @!P1 BRA `(.L_x_2) ;  /* 0x0000000000849947 */ /* 0x000fea0003800000 */
[----:B------:R-:W-:Y:S01]  /*00f0*/  UMOV UR5, 0x2 ;  /* 0x0000000200057882 */ /* 0x000fe20000000000 */
[----:B------:R-:W-:Y:S02]  /*0100*/  IMAD.MOV.U32 R5, RZ, RZ, 0x1 ;  /* 0x00000001ff057424 */ /* 0x000fe400078e00ff */
[----:B------:R-:W-:Y:S02]  /*0110*/  IMAD.MOV.U32 R3, RZ, RZ, 0x3 ;  /* 0x00000003ff037424 */ /* 0x000fe400078e00ff */
[----:B------:R-:W-:Y:S04]  /*0120*/  DEPBAR.LE SB1, 0x36 ;  /* 0x00009d800000791a */ /* 0x000fe80000000000 */
[----:B------:R-:W1:Y:S02]  /*0130*/  UTCATOMSWS.FIND_AND_SET.ALIGN UP0, UR5, UR5 ;  /* 0x00000005000575e3 */ /* 0x000e640008000800 */
[----:B-1----:R-:W-:-:S04]  /*0140*/  PLOP3.LUT P1, PT, PT, PT, UP0, 0x80, 0x8 ;  /* 0x000000000008781c */ /* 0x002fc80003f2f008 */
[----:B------:R-:W-:-:S04]  /*0150*/  SEL R2, RZ, 0xffffffff, !P1 ;  /* 0xffffffffff027807 */ /* 0x000fc80004800000 */
[----:B------:R-:W-:Y:S01]  /*0160*/  ISETP.NE.AND P1, PT, R2, RZ, PT ;  /* 0x000000ff0200720c */ /* 0x000fe20003f25270 */
[----:B------:R-:W-:-:S12]  /*0170*/  IMAD.U32 R2, RZ, RZ, UR5 ;  /* 0x00000005ff027e24 */ /* 0x000fd8000f8e00ff */
[----:B------:R-:W-:Y:S05]  /*0180*/  @P1 BRA `(.L_x_3) ;  /* 0x0000000000241947 */ /* 0x000fea0003800000 */
.L_x_4:
[----:B------:R-:W-:Y:S05]  /*0190*/  NANOSLEEP 0x64 ;  /* 0x000000640000795d */ /* 0x000fea0003800000 */
[----:B------:R-:W-:-:S05]  /*01a0*/  UMOV UR5, 0x2 ;  /* 0x0000000200057882 */ /* 0x000fca0000000000 */
[----:B------:R-:W-:Y:S04]  /*01b0*/  DEPBAR.LE SB1, 0x36 ;  /* 0x00009d800000791a */ /* 0x000fe80000000000 */
[----:B------:R-:W1:Y:S02]  /*01c0*/  UTCATOMSWS.FIND_AND_SET.ALIGN UP0, UR5, UR5 ;  /* 0x00000005000575e3 */ /* 0x000e640008000800 */
[----:B-1----:R-:W-:-:S04]  /*01d0*/  PLOP3.LUT P1, PT, PT, PT, UP0, 0x80, 0x8 ;  /* 0x000000000008781c */ /* 0x002fc80003f2f008 */
[----:B------:R-:W-:-:S04]  /*01e0*/  SEL R2, RZ, 0xffffffff, !P1 ;  /* 0xffffffffff027807 */ /* 0x000fc80004800000 */
[----:B------:R-:W-:Y:S02]  /*01f0*/  ISETP.NE.AND P1, PT, R2, RZ, PT ;  /* 0x000000ff0200720c */ /* 0x000fe40003f25270 */
[----:B------:R-:W-:-:S11]  /*0200*/  MOV R2, UR5 ;  /* 0x0000000500027c02 */ /* 0x000fd60008000f00 */
[----:B------:R-:W-:Y:S05]  /*0210*/  @!P1 BRA `(.L_x_4) ;  /* 0xfffffffc00dc9947 */ /* 0x000fea000383ffff */
.L_x_3:
[C---:B------:R-:W-:Y:S01]  /*0220*/  VIADD R4, R2.reuse, 0x10 ;  /* 0x0000001002047836 */ /* 0x040fe20000000000 */
[----:B------:R-:W-:Y:S01]  /*0230*/  UMOV UR5, 0x50 ;  /* 0x0000005000057882 */ /* 0x000fe20000000000 */
[----:B------:R-:W-:Y:S01]  /*0240*/  SHF.L.U32 R3, R3, R2, RZ ;  /* 0x0000000203037219 */ /* 0x000fe200000006ff */
[----:B------:R-:W-:Y:S01]  /*0250*/  ULEA UR5, UR6, UR5, 0x18 ;  /* 0x0000000506057291 */ /* 0x000fe2000f8ec0ff */
[----:B------:R-:W-:Y:S01]  /*0260*/  IMAD.SHL.U32 R2, R2, 0x20, RZ ;  /* 0x0000002002027824 */ /* 0x000fe200078e00ff */
[----:B------:R-:W-:-:S04]  /*0270*/  SHF.L.U32 R4, R5, R4, RZ ;  /* 0x0000000405047219 */ /* 0x000fc800000006ff */
[----:B------:R-:W-:-:S05]  /*0280*/  LOP3.LUT R3, R4, R3, RZ, 0xfc, !PT ;  /* 0x0000000304037212 */ /* 0x000fca00078efcff */
[----:B------:R1:W-:Y:S04]  /*0290*/  ATOMS.OR RZ, [UR5], R3 ;  /* 0x00000003ffff798c */ /* 0x0003e8000b000005 */
[----:B------:R1:W-:Y:S01]  /*02a0*/  STS [UR4], R2 ;  /* 0x00000002ff007988 */ /* 0x0003e20008000804 */
[----:B------:R-:W-:Y:S05]  /*02b0*/  BRA `(.L_x_2) ;  /* 0x0000000000107947 */ /* 0x000fea0003800000 */
.L_x_1:
[----:B------:R-:W-:-:S05]  /*02c0*/  MOV R2, 0xffffffff ;  /* 0xffffffff00027802 */ /* 0x000fca0000000f00 */
[----:B------:R1:W-:Y:S02]  /*02d0*/  STS [UR4], R2 ;  /* 0x00000002ff007988 */ /* 0x0003e40008000804 */
[----:B-1----:R-:W-:-:S07]  /*02e0*/  MOV R2, 0x300 ;  /* 0x0000030000027802 */ /* 0x002fce0000000f00 */
[----:B0-----:R-:W-:Y:S05]  /*02f0*/  CALL.REL.NOINC `($__internal_1_$__cuda_sm10x_tcgen05_guardrail_trap_phase_invalid_during_alloc) ;  /* 0x0000002800c47944 */ /* 0x001fea0003c00000 */
.L_x_2:
[----:B------:R-:W-:Y:S05]  /*0300*/  WARPSYNC.ALL ;  /* 0x0000000000007948 */ /* 0x000fea0003800000 */
[----:B------:R-:W-:Y:S01]  /*0310*/  NOP ;  /* 0x0000000000007918 */ /* 0x000fe20000000000 */
.L_x_0:
[----:B-1----:R-:W1:Y:S01]  /*0320*/  S2R R2, SR_CTAID.X ;  /* 0x0000000000027919 */ /* 0x002e620000002500 */
[----:B------:R-:W2:Y:S01]  /*0330*/  S2UR UR7, SR_CTAID.Y ;  /* 0x00000000000779c3 */ /* 0x000ea20000002600 */
[----:B------:R-:W2:Y:S01]  /*0340*/  LDCU.64 UR4, c[0x0][0x3b0] ;  /* 0x00007600ff0477ac */ /* 0x000ea20008000a00 */
[----:B------:R-:W-:Y:S02]  /*0350*/  LOP3.LUT R3, R0, 0x7f, RZ, 0xc0, !PT ;  /* 0x0000007f00037812 */ /* 0x000fe400078ec0ff */
[----:B------:R-:W-:Y:S01]  /*0360*/  SHF.R.U32.HI R4, RZ, 0x7, R0 ;  /* 0x00000007ff047819 */ /* 0x000fe20000011600 */
[----:B------:R-:W-:Y:S01]  /*0370*/  UMOV UR10, 0x400 ;  /* 0x00000400000a7882 */ /* 0x000fe20000000000 */
[----:B------:R-:W3:Y:S02]  /*0380*/  LDCU.64 UR18, c[0x0][0x358] ;  /* 0x00006b00ff1277ac */ /* 0x000ee40008000a00 */
[----:B------:R-:W4:Y:S01]  /*0390*/  LDC.64 R8, c[0x0][0x380] ;  /* 0x0000e000ff087b82 */ /* 0x000f220000000a00 */
[----:B------:R-:W-:Y:S01]  /*03a0*/  SGXT.U32 R4, R4, 0x1 ;  /* 0x000000010404781a */ /* 0x000fe20000000000 */
[----:B------:R-:W0:Y:S06]  /*03b0*/  LDCU UR21, c[0x0][0x3f0] ;  /* 0x00007e00ff1577ac */ /* 0x000e2c0008000800 */
[----:B------:R-:W0:Y:S08]  /*03c0*/  LDC R7, c[0x0][0x3b8] ;  /* 0x0000ee00ff077b82 */ /* 0x000e300000000800 */
[----:B------:R-:W0:Y:S01]  /*03d0*/  S2UR UR6, SR_CgaCtaId ;  /* 0x00000000000679c3 */ /* 0x000e220000008800 */
[----:B--2---:R-:W-:-:S04]  /*03e0*/  UIMAD UR4, UR7, UR4, URZ ;  /* 0x00000004070472a4 */ /* 0x004fc8000f8e02ff */
[----:B------:R-:W-:Y:S01]  /*03f0*/  USHF.L.U32 UR8, UR4, 0x1, URZ ;  /* 0x0000000104087899 */ /* 0x000fe200080006ff */
[----:B-1----:R-:W-:-:S04]  /*0400*/  IMAD R3, R2, 0x80, R3 ;  /* 0x0000008002037824 */ /* 0x002fc800078e0203 */
[----:B------:R-:W-:Y:S01]  /*0410*/  IMAD R2, R3, UR5, RZ ;  /* 0x0000000503027c24 */ /* 0x000fe2000f8e02ff */
[----:B------:R-:W-:-:S03]  /*0420*/  UIMAD.WIDE UR4, UR4, 0x2, URZ ;  /* 0x00000002040478a5 */ /* 0x000fc6000f8e02ff */
[C---:B------:R-:W-:Y:S02]  /*0430*/  IMAD.SHL.U32 R5, R2.reuse, 0x2, RZ ;  /* 0x0000000202057824 */ /* 0x040fe400078e00ff */
[----:B------:R-:W-:Y:S01]  /*0440*/  IMAD.HI R2, R2, 0x2, RZ ;  /* 0x0000000202027827 */ /* 0x000fe200078e02ff */
[----:B------:R-:W-:Y:S02]  /*0450*/  BAR.SYNC.DEFER_BLOCKING 0x0 ;  /* 0x0000000000007b1d */ /* 0x000fe40000010000 */
[----:B----4-:R-:W-:Y:S01]  /*0460*/  IADD3 R14, P1, P2, R5, UR8, R8 ;  /* 0x00000008050e7c10 */ /* 0x010fe2000fa3e008 */
[----:B0-----:R-:W-:Y:S01]  /*0470*/  IMAD R4, R4, R7, RZ ;  /* 0x0000000704047224 */ /* 0x001fe200078e02ff */
[----:B------:R-:W-:Y:S02]  /*0480*/  ULEA UR10, UR6, UR10, 0x18 ;  /* 0x0000000a060a7291 */ /* 0x000fe4000f8ec0ff */
[----:B------:R-:W-:Y:S01]  /*0490*/  IADD3.X R9, PT, PT, R2, UR5, R9, P1, P2 ;  /* 0x0000000502097c10 */ /* 0x000fe20008fe4409 */
[----:B------:R-:W0:Y:S01]  /*04a0*/  LDCU.64 UR8, c[0x0][0x3c0] ;  /* 0x00007800ff0877ac */ /* 0x000e220008000a00 */
[----:B------:R-:W-:-:S02]  /*04b0*/  LEA R2, R7, R4, 0x1 ;  /* 0x0000000407027211 */ /* 0x000fc400078e08ff */
[-C--:B------:R-:W-:Y:S01]  /*04c0*/  LEA R12, P1, R4, R14.reuse, 0x1 ;  /* 0x0000000e040c7211 */ /* 0x080fe200078208ff */
[----:B------:R-:W1:Y:S01]  /*04d0*/  LDCU UR5, c[0x0][0x3c8] ;  /* 0x00007900ff0577ac */ /* 0x000e620008000800 */
[-C--:B------:R-:W-:Y:S01]  /*04e0*/  LEA R16, P2, R2, R14.reuse, 0x1 ;  /* 0x0000000e02107211 */ /* 0x080fe200078408ff */
[C---:B------:R-:W-:Y:S01]  /*04f0*/  IMAD R6, R7.reuse, 0x2, R2 ;  /* 0x0000000207067824 */ /* 0x040fe200078e0202 */
[-C--:B------:R-:W-:Y:S02]  /*0500*/  LEA.HI.X.SX32 R13, R4, R9.reuse, 0x1, P1 ;  /* 0x00000009040d7211 */ /* 0x080fe400008f0eff */
[-C--:B------:R-:W-:Y:S01]  /*0510*/  LEA.HI.X.SX32 R17, R2, R9.reuse, 0x1, P2 ;  /* 0x0000000902117211 */ /* 0x080fe200010f0eff */
[----:B------:R-:W-:Y:S01]  /*0520*/  IMAD R4, R7, 0x2, R6 ;  /* 0x0000000207047824 */ /* 0x000fe200078e0206 */
[C---:B------:R-:W-:Y:S01]  /*0530*/  LEA R10, P1, R6.reuse, R14, 0x1 ;  /* 0x0000000e060a7211 */ /* 0x040fe200078208ff */
[----:B------:R-:W2:Y:S01]  /*0540*/  LDS R21, [UR10] ;  /* 0x0000000aff157984 */ /* 0x000ea20008000800 */
[----:B------:R-:W-:Y:S02]  /*0550*/  BAR.SYNC.DEFER_BLOCKING 0x0 ;  /* 0x0000000000007b1d */ /* 0x000fe40000010000 */
[----:B------:R-:W-:-:S02]  /*0560*/  LEA.HI.X.SX32 R11, R6, R9, 0x1, P1 ;  /* 0x00000009060b7211 */ /* 0x000fc400008f0eff */
[----:B------:R-:W-:Y:S02]  /*0570*/  LEA R6, R7, R4, 0x1 ;  /* 0x0000000407067211 */ /* 0x000fe400078e08ff */
[----:B------:R-:W-:-:S03]  /*0580*/  LEA R18, P1, R4, R14, 0x1 ;  /* 0x0000000e04127211 */ /* 0x000fc600078208ff */
[C---:B------:R-:W-:Y:S01]  /*0590*/  IMAD R22, R7.reuse, 0x2, R6 ;  /* 0x0000000207167824 */ /* 0x040fe200078e0206 */
[----:B------:R-:W-:Y:S02]  /*05a0*/  LEA.HI.X.SX32 R19, R4, R9, 0x1, P1 ;  /* 0x0000000904137211 */ /* 0x000fe400008f0eff */
[----:B------:R-:W-:Y:S01]  /*05b0*/  LEA R4, P1, R6, R14, 0x1 ;  /* 0x0000000e06047211 */ /* 0x000fe200078208ff */
[----:B------:R-:W-:-:S03]  /*05c0*/  IMAD R24, R7, 0x2, R22 ;  /* 0x0000000207187824 */ /* 0x000fc600078e0216 */
[-C--:B------:R-:W-:Y:S02]  /*05d0*/  LEA.HI.X.SX32 R5, R6, R9.reuse, 0x1, P1 ;  /* 0x0000000906057211 */ /* 0x080fe400008f0eff */
[C---:B------:R-:W-:Y:S02]  /*05e0*/  LEA R6, P1, R22.reuse, R14, 0x1 ;  /* 0x0000000e16067211 */ /* 0x040fe400078208ff */
[----:B------:R-:W-:Y:S02]  /*05f0*/  LEA R15, R7, R24, 0x1 ;  /* 0x00000018070f7211 */ /* 0x000fe400078e08ff */
[----:B------:R-:W-:Y:S01]  /*0600*/  LEA.HI.X.SX32 R7, R22, R9, 0x1, P1 ;  /* 0x0000000916077211 */ /* 0x000fe200008f0eff */
[----:B---3--:R3:W5:Y:S04]  /*0610*/  LDG.E.U16 R2, desc[UR18][R12.64] ;  /* 0x000000120c027981 */ /* 0x008768000c1e1500 */
[----:B------:R4:W5:Y:S04]  /*0620*/  LDG.E.U16 R20, desc[UR18][R10.64] ;  /* 0x000000120a147981 */ /* 0x000968000c1e1500 */
[----:B------:R0:W5:Y:S01]  /*0630*/  LDG.E.U16 R4, desc[UR18][R4.64] ;  /* 0x0000001204047981 */ /* 0x000162000c1e1500 */
[----:B---3--:R-:W-:-:S02]  /*0640*/  LEA R12, P2, R24, R14, 0x1 ;  /* 0x0000000e180c7211 */ /* 0x008fc400078408ff */
[C---:B------:R-:W-:Y:S01]  /*0650*/  LEA R14, P1, R15.reuse, R14, 0x1 ;  /* 0x0000000e0f0e7211 */ /* 0x040fe200078208ff */
[----:B------:R3:W5:Y:S01]  /*0660*/  LDG.E.U16 R8, desc[UR18][R16.64] ;  /* 0x0000001210087981 */ /* 0x000762000c1e1500 */
[----:B----4-:R-:W4:Y:S01]  /*0670*/  LDC.64 R10, c[0x0][0x388] ;  /* 0x0000e200ff0a7b82 */ /* 0x010f220000000a00 */
[-C--:B------:R-:W-:Y:S02]  /*0680*/  LEA.HI.X.SX32 R13, R24, R9.reuse, 0x1, P2 ;  /* 0x00000009180d7211 */ /* 0x080fe400010f0eff */
[----:B------:R-:W-:Y:S01]  /*0690*/  LEA.HI.X.SX32 R15, R15, R9, 0x1, P1 ;  /* 0x000000090f0f7211 */ /* 0x000fe200008f0eff */
[----:B------:R1:W5:Y:S01]  /*06a0*/  LDG.E.U16 R6, desc[UR18][R6.64] ;  /* 0x0000001206067981 */ /* 0x000362000c1e1500 */
[----:B------:R-:W-:Y:S01]  /*06b0*/  SHF.R.S32.HI R9, RZ, 0x7, R0 ;  /* 0x00000007ff097819 */ /* 0x000fe20000011400 */
[----:B0-----:R-:W-:Y:S02]  /*06c0*/  IMAD.SHL.U32 R5, R0, 0x2, RZ ;  /* 0x0000000200057824 */ /* 0x001fe400078e00ff */
[----:B------:R0:W5:Y:S01]  /*06d0*/  LDG.E.U16 R13, desc[UR18][R12.64] ;  /* 0x000000120c0d7981 */ /* 0x000162000c1e1500 */
[----:B------:R-:W-:-:S02]  /*06e0*/  SGXT R9, R9, 0x1 ;  /* 0x000000010909781a */ /* 0x000fc40000000200 */
[----:B---3--:R-:W-:Y:S01]  /*06f0*/  SHF.R.U32.HI R16, RZ, 0x5, R0 ;  /* 0x00000005ff107819 */ /* 0x008fe20000011600 */
[----:B------:R-:W5:Y:S01]  /*0700*/  LDG.E.U16 R18, desc[UR18][R18.64] ;  /* 0x0000001212127981 */ /* 0x000f62000c1e1500 */
[----:B-1----:R-:W-:Y:S01]  /*0710*/  LOP3.LUT R7, R0, 0x40, RZ, 0xc0, !PT ;  /* 0x0000004000077812 */ /* 0x002fe200078ec0ff */
[----:B------:R-:W-:Y:S02]  /*0720*/  UIMAD UR8, UR7, UR8, URZ ;  /* 0x00000008070872a4 */ /* 0x000fe4000f8e02ff */
[----:B------:R1:W5:Y:S01]  /*0730*/  LDG.E.U16 R14, desc[UR18][R14.64] ;  /* 0x000000120e0e7981 */ /* 0x000362000c1e1500 */
[----:B0-----:R-:W-:-:S04]  /*0740*/  LOP3.LUT R12, R9, 0x90, RZ, 0xc0, !PT ;  /* 0x00000090090c7812 */ /* 0x001fc800078ec0ff */
[----:B------:R-:W-:Y:S02]  /*0750*/  LOP3.LUT R12, R12, 0x7e, R5, 0x78, !PT ;  /* 0x0000007e0c0c7812 */ /* 0x000fe400078e7805 */
[----:B------:R-:W-:Y:S02]  /*0760*/  R2UR UR23, R16 ;  /* 0x00000000101772ca */ /* 0x000fe400000e0000 */
[----:B--2---:R-:W-:Y:S01]  /*0770*/  R2UR UR27, R21 ;  /* 0x00000000151b72ca */ /* 0x004fe200000e0000 */
[----:B-1----:R-:W-:Y:S01]  /*0780*/  IMAD R15, R7, 0x20, R12 ;  /* 0x00000020070f7824 */ /* 0x002fe200078e020c */
[----:B------:R-:W-:Y:S01]  /*0790*/  LOP3.LUT R12, R0, 0xf, RZ, 0xc0, !PT ;  /* 0x0000000f000c7812 */ /* 0x000fe200078ec0ff */
[----:B------:R-:W-:-:S12]  /*07a0*/  @P0 BRA `(.L_x_5) ;  /* 0x0000000000180947 */ /* 0x000fd80003800000 */
[----:B------:R-:W-:Y:S01]  /*07b0*/  ELECT P1, URZ, PT ;  /* 0x0000000000ff782f */ /* 0x000fe20003820000 */
[----:B------:R-:W-:Y:S01]  /*07c0*/  HFMA2 R7, -RZ, RZ, 0, 5.9604644775390625e-08 ;  /* 0x00000001ff077431 */ /* 0x000fe200000001ff */
[----:B------:R-:W-:Y:S01]  /*07d0*/  UMOV UR4, 0x40 ;  /* 0x0000004000047882 */ /* 0x000fe20000000000 */
[----:B------:R-:W-:Y:S01]  /*07e0*/  UVIRTCOUNT.DEALLOC.SMPOOL 0x80 ;  /* 0x000000800000784c */ /* 0x000fe20000000000 */
[----:B------:R-:W-:-:S09]  /*07f0*/  ULEA UR4, UR6, UR4, 0x18 ;  /* 0x0000000406047291 */ /* 0x000fd2000f8ec0ff */
[----:B------:R0:W-:Y:S03]  /*0800*/  @P1 STS.U8 [UR4], R7 ;  /* 0x00000007ff001988 */ /* 0x0001e60008000004 */
.L_x_5:
[----:B0-----:R-:W-:Y:S01]  /*0810*/  IMAD R7, R12, UR5, RZ ;  /* 0x000000050c077c24 */ /* 0x001fe2000f8e02ff */
[----:B------:R-:W-:Y:S01]  /*0820*/  USHF.L.U32 UR4, UR8, 0x1, URZ ;  /* 0x0000000108047899 */ /* 0x000fe200080006ff */
[----:B------:R-:W-:Y:S01]  /*0830*/  LOP3.LUT R17, R15, 0x20, RZ, 0x3c, !PT ;  /* 0x000000200f117812 */ /* 0x000fe200078e3cff */
[----:B------:R-:W-:Y:S01]  /*0840*/  USHF.L.U32 UR6, UR23, 0x15, URZ ;  /* 0x0000001517067899 */ /* 0x000fe200080006ff */
[----:B------:R-:W-:Y:S01]  /*0850*/  IMAD.SHL.U32 R9, R7, 0x2, RZ ;  /* 0x0000000207097824 */ /* 0x000fe200078e00ff */
[----:B-----5:R0:W-:Y:S01]  /*0860*/  STS.U16 [R15+UR10], R2 ;  /* 0x000000020f007988 */ /* 0x0201e2000800040a */
[----:B------:R-:W-:Y:S01]  /*0870*/  LOP3.LUT R16, R15, 0x40, RZ, 0x3c, !PT ;  /* 0x000000400f107812 */ /* 0x000fe200078e3cff */
[----:B------:R-:W-:Y:S01]  /*0880*/  ULOP3.LUT UR6, UR6, 0x600000, URZ, 0xc0, !UPT ;  /* 0x0060000006067892 */ /* 0x000fe2000f8ec0ff */
[----:B------:R-:W-:Y:S01]  /*0890*/  LOP3.LUT P1, RZ, R0, 0xff, RZ, 0xc0, !PT ;  /* 0x000000ff00ff7812 */ /* 0x000fe2000782c0ff */
[----:B------:R1:W-:Y:S01]  /*08a0*/  STS.U16 [R15+UR10+0x400], R4 ;  /* 0x000400040f007988 */ /* 0x0003e2000800040a */
[----:B----4-:R-:W-:Y:S01]  /*08b0*/  IADD3 R9, P2, P3, R9, UR4, R10 ;  /* 0x0000000409097c10 */ /* 0x010fe2000fb5e00a */
[----:B------:R-:W-:-:S02]  /*08c0*/  UIMAD.WIDE UR4, UR8, 0x2, URZ ;  /* 0x00000002080478a5 */ /* 0x000fc4000f8e02ff */
[----:B------:R-:W-:Y:S01]  /*08d0*/  ULOP3.LUT UR8, UR23, 0x4, URZ, 0xc0, !UPT ;  /* 0x0000000417087892 */ /* 0x000fe2000f8ec0ff */
[----:B------:R-:W-:Y:S01]  /*08e0*/  STS.U16 [R17+UR10+0x100], R8 ;  /* 0x0001000811007988 */ /* 0x000fe2000800040a */
[----:B------:R-:W-:Y:S01]  /*08f0*/  UIADD3 UR11, UPT, UPT, UR27, UR6, URZ ;  /* 0x000000061b0b7290 */ /* 0x000fe2000fffe0ff */
[----:B0-----:R-:W-:Y:S01]  /*0900*/  SHF.R.U32.HI R2, RZ, 0x4, R0 ;  /* 0x00000004ff027819 */ /* 0x001fe20000011600 */
[----:B------:R-:W-:Y:S01]  /*0910*/  UMOV UR14, 0x1 ;  /* 0x00000001000e7882 */ /* 0x000fe20000000000 */
[----:B------:R0:W-:Y:S01]  /*0920*/  STS.U16 [R17+UR10+0x500], R6 ;  /* 0x0005000611007988 */ /* 0x0001e2000800040a */
[----:B------:R-:W-:Y:S01]  /*0930*/  ULEA UR11, UR8, UR11, 0x1 ;  /* 0x0000000b080b7291 */ /* 0x000fe2000f8e08ff */
[----:B-1----:R-:W-:Y:S01]  /*0940*/  LOP3.LUT R15, R15, 0x60, RZ, 0x3c, !PT ;  /* 0x000000600f0f7812 */ /* 0x002fe200078e3cff */
[----:B------:R-:W-:Y:S01]  /*0950*/  IMAD.HI R4, R7, 0x2, RZ ;  /* 0x0000000207047827 */ /* 0x000fe200078e02ff */
[----:B------:R-:W-:Y:S01]  /*0960*/  STS.U16 [R16+UR10+0x200], R20 ;  /* 0x0002001410007988 */ /* 0x000fe2000800040a */
[----:B------:R-:W-:Y:S01]  /*0970*/  VOTEU.ALL UP0, P1 ;  /* 0x0000000000ff7886 */ /* 0x000fe20000800000 */
[----:B------:R-:W-:Y:S01]  /*0980*/  UIADD3 UR12, UPT, UPT, UR10, 0x1700, URZ ;  /* 0x000017000a0c7890 */ /* 0x000fe2000fffe0ff */
[----:B------:R-:W-:Y:S01]  /*0990*/  SGXT.U32 R2, R2, 0x4 ;  /* 0x000000040202781a */ /* 0x000fe20000000000 */
[----:B------:R1:W-:Y:S01]  /*09a0*/  STS.U16 [R16+UR10+0x600], R13 ;  /* 0x0006000d10007988 */ /* 0x0003e2000800040a */
[----:B------:R-:W-:Y:S01]  /*09b0*/  IADD3.X R11, PT, PT, R4, UR5, R11, P2, P3 ;  /* 0x00000005040b7c10 */ /* 0x000fe200097e640b */
[----:B------:R-:W-:Y:S01]  /*09c0*/  VOTEU.ALL UP2, P1 ;  /* 0x0000000000ff7886 */ /* 0x000fe20000840000 */
[----:B------:R-:W-:-:S04]  /*09d0*/  @!UP0 UIADD3 UR4, UPT, UPT, -UR14, 0x100000, URZ ;  /* 0x001000000e048890 */ /* 0x000fc8000fffe1ff */
[----:B------:R-:W-:Y:S02]  /*09e0*/  @!UP0 USHF.L.U32 UR5, UR4, 0xb, URZ ;  /* 0x0000000b04058899 */ /* 0x000fe400080006ff */
[----:B------:R-:W-:Y:S01]  /*09f0*/  @!UP0 USHF.L.U32 UR4, UR4, 0x1, URZ ;  /* 0x0000000104048899 */ /* 0x000fe200080006ff */
[----:B------:R2:W-:Y:S01]  /*0a00*/  STS.U16 [R15+UR10+0x300], R18 ;  /* 0x000300120f007988 */ /* 0x0005e2000800040a */
[----:B------:R-:W-:Y:S01]  /*0a10*/  UISETP.GT.AND UP1, UPT, UR21, URZ, UPT ;  /* 0x000000ff1500728c */ /* 0x000fe2000bf24270 */
[----:B------:R-:W-:Y:S01]  /*0a20*/  IMAD R4, R2, UR9, RZ ;  /* 0x0000000902047c24 */ /* 0x000fe2000f8e02ff */
[----:B0-----:R-:W-:Y:S01]  /*0a30*/  PRMT R6, RZ, 0x7610, R6 ;  /* 0x00007610ff067816 */ /* 0x001fe20000000006 */
[----:B------:R2:W-:Y:S03]  /*0a40*/  STS.U16 [R15+UR10+0x700], R14 ;  /* 0x0007000e0f007988 */ /* 0x0005e6000800040a */
[----:B------:R-:W-:Y:S01]  /*0a50*/  PLOP3.LUT P2, PT, PT, PT, UP1, 0x80, 0x8 ;  /* 0x000000000008781c */ /* 0x000fe20003f4f018 */
[----:B------:R-:W-:Y:S01]  /*0a60*/  STTM.x8 tmem[UR11], RZ ;  /* 0x000000ff000079ed */ /* 0x000fe200081c000b */
[----:B------:R-:W0:Y:S02]  /*0a70*/  FENCE.VIEW.ASYNC.T ;  /* 0x00000000000073c6 */ /* 0x000e240000000200 */
[----:B0-----:R-:W-:Y:S01]  /*0a80*/  BAR.SYNC.DEFER_BLOCKING 0x0 ;  /* 0x0000000000007b1d */ /* 0x001fe20000010000 */
[----:B------:R-:W-:-:S04]  /*0a90*/  LEA R24, P3, R4, R9, 0x1 ;  /* 0x0000000904187211 */ /* 0x000fc800078608ff */
[----:B------:R-:W-:Y:S01]  /*0aa0*/  LEA.HI.X.SX32 R25, R4, R11, 0x1, P3 ;  /* 0x0000000b04197211 */ /* 0x000fe200018f0eff */
[----:B------:R-:W0:Y:S02]  /*0ab0*/  FENCE.VIEW.ASYNC.S ;  /* 0x00000000000073c6 */ /* 0x000e240000000000 */
[----:B0-----:R0:W3:Y:S02]  /*0ac0*/  @!UP2 SYNCS.EXCH.64 URZ, [UR12], UR4 ;  /* 0x000000040cffa5b2 */ /* 0x0010e40008000100 */
[----:B---3--:R-:W-:Y:S06]  /*0ad0*/  BAR.SYNC.DEFER_BLOCKING 0x0 ;  /* 0x0000000000007b1d */ /* 0x008fec0000010000 */
[----:B------:R-:W3:Y:S01]  /*0ae0*/  @P2 LDG.E.U16 R6, desc[UR18][R24.64] ;  /* 0x0000001218062981 */ /* 0x000ee2000c1e1500 */
[----:B------:R-:W-:Y:S01]  /*0af0*/  SHF.R.S32.HI R4, RZ, 0x6, R0 ;  /* 0x00000006ff047819 */ /* 0x000fe20000011400 */
[----:B------:R-:W-:Y:S01]  /*0b00*/  VOTEU.ALL UP3, P1 ;  /* 0x0000000000ff7886 */ /* 0x000fe20000860000 */
[----:B------:R-:W-:-:S04]  /*0b10*/  @!UP0 UIADD3 UR24, UPT, UPT, -UR14, 0x100000, URZ ;  /* 0x001000000e188890 */ /* 0x000fc8000fffe1ff */
[----:B------:R-:W-:Y:S02]  /*0b20*/  @!UP0 USHF.L.U32 UR25, UR24, 0xb, URZ ;  /* 0x0000000b18198899 */ /* 0x000fe400080006ff */
[----:B------:R-:W-:Y:S01]  /*0b30*/  @!UP0 USHF.L.U32 UR24, UR24, 0x1, URZ ;  /* 0x0000000118188899 */ /* 0x000fe200080006ff */
[----:B------:R-:W-:Y:S01]  /*0b40*/  VOTEU.ALL UP4, P1 ;  /* 0x0000000000ff7886 */ /* 0x000fe20000880000 */
[----:B------:R-:W-:Y:S01]  /*0b50*/  SGXT R4, R4, 0x1 ;  /* 0x000000010404781a */ /* 0x000fe20000000200 */
[----:B------:R-:W-:Y:S02]  /*0b60*/  UISETP.EQ.U32.AND UP2, UPT, UR23, URZ, UP1 ;  /* 0x000000ff1700728c */ /* 0x000fe40008f42070 */
[----:B0-----:R-:W-:-:S04]  /*0b70*/  @!UP0 UIADD3 UR4, UPT, UPT, -UR14, 0x100000, URZ ;  /* 0x001000000e048890 */ /* 0x001fc8000fffe1ff */
[----:B------:R-:W-:Y:S02]  /*0b80*/  @!UP0 USHF.L.U32 UR5, UR4, 0xb, URZ ;  /* 0x0000000b04058899 */ /* 0x000fe400080006ff */
[----:B------:R-:W-:Y:S02]  /*0b90*/  @!UP0 USHF.L.U32 UR4, UR4, 0x1, URZ ;  /* 0x0000000104048899 */ /* 0x000fe400080006ff */
[----:B------:R-:W-:Y:S01]  /*0ba0*/  UIADD3 UR28, UPT, UPT, UR27, 0x10, URZ ;  /* 0x000000101b1c7890 */ /* 0x000fe2000fffe0ff */
[----:B------:R-:W-:Y:S01]  /*0bb0*/  LOP3.LUT R4, R4, 0x90, RZ, 0xc0, !PT ;  /* 0x0000009004047812 */ /* 0x000fe200078ec0ff */
[----:B------:R-:W-:Y:S01]  /*0bc0*/  UMOV UR22, 0xc0004010 ;  /* 0xc000401000167882 */ /* 0x000fe20000000000 */
[----:B------:R-:W-:Y:S02]  /*0bd0*/  UIADD3 UR16, UPT, UPT, UR10, 0x1200, URZ ;  /* 0x000012000a107890 */ /* 0x000fe4000fffe0ff */
[----:B-1----:R-:W-:Y:S01]  /*0be0*/  LOP3.LUT R13, R4, 0x17e, R5, 0x78, !PT ;  /* 0x0000017e040d7812 */ /* 0x002fe200078e7805 */
[----:B------:R-:W-:Y:S01]  /*0bf0*/  UIADD3 UR14, UPT, UPT, UR6, UR28, URZ ;  /* 0x0000001c060e7290 */ /* 0x000fe2000fffe0ff */
[----:B------:R2:W0:Y:S01]  /*0c00*/  @!UP3 SYNCS.EXCH.64 URZ, [UR10+0x1708], UR24 ;  /* 0x001708180affb5b2 */ /* 0x0004220008000100 */
[----:B------:R-:W-:-:S04]  /*0c10*/  @!UP2 UIADD3 UR13, UPT, UPT, UR10, 0x1000, URZ ;  /* 0x000010000a0da890 */ /* 0x000fc8000fffe0ff */
[----:B------:R-:W-:Y:S02]  /*0c20*/  @!UP2 USHF.R.U32.HI UR17, URZ, 0x4, UR13 ;  /* 0x00000004ff11a899 */ /* 0x000fe4000801160d */
[----:B------:R-:W-:Y:S02]  /*0c30*/  ULEA UR13, UR8, UR14, 0x12 ;  /* 0x0000000e080d7291 */ /* 0x000fe4000f8e90ff */
[----:B------:R-:W-:Y:S01]  /*0c40*/  @!UP2 USGXT.U32 UR17, UR17, 0xe ;  /* 0x0000000e1111a89a */ /* 0x000fe20008000000 */
[----:B---3--:R2:W-:Y:S01]  /*0c50*/  STS.U16 [R13+UR10+0x1000], R6 ;  /* 0x001000060d007988 */ /* 0x0085e2000800040a */
[----:B0-----:R0:W-:Y:S06]  /*0c60*/  MEMBAR.ALL.CTA ;  /* 0x0000000000007992 */ /* 0x0011ec0000008000 */
[----:B0-----:R-:W-:Y:S04]  /*0c70*/  FENCE.VIEW.ASYNC.S ;  /* 0x00000000000073c6 */ /* 0x001fe80000000000 */
[----:B------:R-:W0:Y:S02]  /*0c80*/  FENCE.VIEW.ASYNC.S ;  /* 0x00000000000073c6 */ /* 0x000e240000000000 */
[----:B0-----:R2:W0:Y:S02]  /*0c90*/  @!UP4 SYNCS.EXCH.64 URZ, [UR10+0x1200], UR4 ;  /* 0x001200040affc5b2 */ /* 0x0014240008000100 */
[----:B0-----:R-:W-:Y:S06]  /*0ca0*/  BAR.SYNC.DEFER_BLOCKING 0x0 ;  /* 0x0000000000007b1d */ /* 0x001fec0000010000 */
[----:B--2---:R-:W-:Y:S05]  /*0cb0*/  BRA.U !UP2, `(.L_x_6) ;  /* 0x000000010a447547 */ /* 0x004fea000b800000 */
[----:B------:R-:W-:Y:S02]  /*0cc0*/  USHF.R.U32.HI UR14, URZ, 0x4, UR10 ;  /* 0x00000004ff0e7899 */ /* 0x000fe4000801160a */
[----:B------:R-:W-:Y:S02]  /*0cd0*/  UIADD3 UR4, UPT, UPT, UR10, 0x1000, URZ ;  /* 0x000010000a047890 */ /* 0x000fe4000fffe0ff */
[----:B------:R-:W-:Y:S02]  /*0ce0*/  USGXT.U32 UR14, UR14, 0xe ;  /* 0x0000000e0e0e789a */ /* 0x000fe40008000000 */
[----:B------:R-:W-:Y:S02]  /*0cf0*/  USHF.R.U32.HI UR4, URZ, 0x4, UR4 ;  /* 0x00000004ff047899 */ /* 0x000fe40008011604 */
[----:B------:R-:W-:Y:S02]  /*0d00*/  ULOP3.LUT UR14, UR14, 0x800000, URZ, 0xfc, !UPT ;  /* 0x008000000e0e7892 */ /* 0x000fe4000f8efcff */
[----:B------:R-:W-:Y:S01]  /*0d10*/  USGXT.U32 UR17, UR4, 0xe ;  /* 0x0000000e0411789a */ /* 0x000fe20008000000 */
[----:B------:R-:W-:-:S02]  /*0d20*/  UMOV UR5, URZ ;  /* 0x000000ff00057c82 */ /* 0x000fc40008000000 */
[----:B------:R-:W-:Y:S01]  /*0d30*/  UMOV UR4, UR16 ;  /* 0x0000001000047c82 */ /* 0x000fe20008000000 */
[----:B------:R-:W-:Y:S01]  /*0d40*/  UMOV UR24, 0x0 ;  /* 0x0000000000187882 */ /* 0x000fe20000000000 */
[----:B------:R-:W-:Y:S01]  /*0d50*/  UMOV UR20, UR4 ;  /* 0x0000000400147c82 */ /* 0x000fe20008000000 */
[----:B------:R-:W-:Y:S01]  /*0d60*/  UMOV UR25, 0x8048490 ;  /* 0x0804849000197882 */ /* 0x000fe20000000000 */
[----:B------:R-:W-:Y:S01]  /*0d70*/  UMOV UR15, 0x40004040 ;  /* 0x40004040000f7882 */ /* 0x000fe20000000000 */
[----:B------:R-:W-:Y:S01]  /*0d80*/  UMOV UR4, UR17 ;  /* 0x0000001100047c82 */ /* 0x000fe20008000000 */
[----:B------:R-:W-:Y:S02]  /*0d90*/  UMOV UR5, UR22 ;  /* 0x0000001600057c82 */ /* 0x000fe40008000000 */
[----:B------:R0:W-:Y:S01]  /*0da0*/  UTCHMMA gdesc[UR14], gdesc[UR4], tmem[UR28], tmem[UR24], idesc[UR25], !UPT ;  /* 0x00ff18040e0075ea */ /* 0x0001e2000f80001c */
[----:B------:R0:W-:Y:S01]  /*0db0*/  UTCBAR [UR20], URZ ;  /* 0x000000ff140073e9 */ /* 0x0001e200080000ff */
[----:B------:R-:W-:Y:S01]  /*0dc0*/  NOP ;  /* 0x0000000000007918 */ /* 0x000fe20000000000 */
.L_x_6:
[----:B------:R-:W-:Y:S05]  /*0dd0*/  BRA.U !UP1, `(.L_x_7) ;  /* 0x0000000109087547 */ /* 0x000fea000b800000 */
[----:B------:R-:W1:Y:S02]  /*0de0*/  SYNCS.PHASECHK.TRANS64.TRYWAIT P3, [UR10+0x1200], RZ ;  /* 0x001200ffff0075a7 */ /* 0x000e64000806110a */
[----:B-1----:R-:W-:Y:S05]  /*0df0*/  @!P3 BRA `(.L_x_8) ;  /* 0x0000001c00c8b947 */ /* 0x002fea0003800000 */
.L_x_7:
[----:B------:R-:W-:Y:S01]  /*0e00*/  BAR.SYNC.DEFER_BLOCKING 0x0 ;  /* 0x0000000000007b1d */ /* 0x000fe20000010000 */
[----:B------:R-:W-:-:S04]  /*0e10*/  SHF.R.U32.HI R19, RZ, 0x2, R0 ;  /* 0x00000002ff137819 */ /* 0x000fc80000011600 */
[----:B------:R-:W-:Y:S01]  /*0e20*/  LOP3.LUT R19, R19, 0x38, RZ, 0xc0, !PT ;  /* 0x0000003813137812 */ /* 0x000fe200078ec0ff */
[----:B0-----:R-:W0:Y:S01]  /*0e30*/  LDCU UR15, c[0x0][0x3a8] ;  /* 0x00007500ff0f77ac */ /* 0x001e220008000800 */
[----:B------:R-:W-:Y:S01]  /*0e40*/  LDTM.16dp32bit_t0_t15.x8 R4, tmem[UR13] ;  /* 0x0000000d000479ee */ /* 0x000fe20008980000 */
[----:B------:R-:W0:Y:S01]  /*0e50*/  LDTM.16dp32bit_t16_t31.x8 R4, tmem[UR13+0x8] ;  /* 0x0000080d000479ee */ /* 0x000e2200089a0000 */
[----:B------:R-:W-:Y:S01]  /*0e60*/  LOP3.LUT R19, R19, 0x1f, R0, 0xf8, !PT ;  /* 0x0000001f13137812 */ /* 0x000fe200078ef800 */
[----:B------:R-:W1:Y:S01]  /*0e70*/  LDCU.64 UR24, c[0x0][0x3d0] ;  /* 0x00007a00ff1877ac */ /* 0x000e620008000a00 */
[----:B------:R-:W2:Y:S01]  /*0e80*/  LDCU UR14, c[0x0][0x3d8] ;  /* 0x00007b00ff0e77ac */ /* 0x000ea20008000800 */
[----:B------:R-:W3:Y:S01]  /*0e90*/  @!P1 SYNCS.CCTL.IV [UR10+0x1200] ;  /* 0x00120000ff0099b1 */ /* 0x000ee2000800000a */
[----:B------:R-:W-:Y:S01]  /*0ea0*/  NOP ;  /* 0x0000000000007918 */ /* 0x000fe20000000000 */
[----:B-1----:R-:W-:Y:S01]  /*0eb0*/  UIMAD UR4, UR7, UR24, URZ ;  /* 0x00000018070472a4 */ /* 0x002fe2000f8e02ff */
[----:B------:R-:W-:-:S02]  /*0ec0*/  IMAD R12, R12, UR25, RZ ;  /* 0x000000190c0c7c24 */ /* 0x000fc4000f8e02ff */
[----:B0-----:R-:W-:Y:S01]  /*0ed0*/  FMUL R14, R4, UR15 ;  /* 0x0000000f040e7c20 */ /* 0x001fe20008400000 */
[----:B------:R-:W-:Y:S01]  /*0ee0*/  FMUL R15, R5, UR15 ;  /* 0x0000000f050f7c20 */ /* 0x000fe20008400000 */
[----:B------:R-:W-:Y:S01]  /*0ef0*/  FMUL R16, R6, UR15 ;  /* 0x0000000f06107c20 */ /* 0x000fe20008400000 */
[----:B------:R-:W-:Y:S01]  /*0f00*/  FMUL R17, R7, UR15 ;  /* 0x0000000f07117c20 */ /* 0x000fe20008400000 */
[----:B------:R-:W-:Y:S01]  /*0f10*/  FMUL R18, R8, UR15 ;  /* 0x0000000f08127c20 */ /* 0x000fe20008400000 */
[----:B------:R-:W-:Y:S01]  /*0f20*/  USHF.L.U32 UR5, UR4, 0x1, URZ ;  /* 0x0000000104057899 */ /* 0x000fe200080006ff */
[----:B--2---:R-:W-:Y:S01]  /*0f30*/  IMAD R2, R2, UR14, RZ ;  /* 0x0000000e02027c24 */ /* 0x004fe2000f8e02ff */
[----:B------:R-:W-:Y:S01]  /*0f40*/  FMNMX3 R16, R14, R15, R16, !PT ;  /* 0x0000000f0e107276 */ /* 0x000fe20007800010 */
[----:B------:R-:W-:Y:S01]  /*0f50*/  FMUL R14, R9, UR15 ;  /* 0x0000000f090e7c20 */ /* 0x000fe20008400000 */
[----:B------:R-:W-:Y:S02]  /*0f60*/  FMUL R15, R10, UR15 ;  /* 0x0000000f0a0f7c20 */ /* 0x000fe40008400000 */
[----:B------:R-:W-:Y:S01]  /*0f70*/  FMNMX3 R17, R16, R17, R18, !PT ;  /* 0x0000001110117276 */ /* 0x000fe20007800012 */
[----:B------:R-:W-:-:S03]  /*0f80*/  FMUL R16, R11, UR15 ;  /* 0x0000000f0b107c20 */ /* 0x000fc60008400000 */
[----:B------:R-:W-:-:S04]  /*0f90*/  FMNMX3 R15, R17, R14, R15, !PT ;  /* 0x0000000e110f7276 */ /* 0x000fc8000780000f */
[----:B------:R-:W-:Y:S02]  /*0fa0*/  FMNMX R18, R16, R15, !PT ;  /* 0x0000000f10127209 */ /* 0x000fe40007800000 */
[----:B------:R-:W0:Y:S03]  /*0fb0*/  LDC.64 R16, c[0x0][0x390] ;  /* 0x0000e400ff107b82 */ /* 0x000e260000000a00 */
[----:B------:R-:W1:Y:S02]  /*0fc0*/  SHFL.BFLY PT, R15, R18, 0x10, 0x1f ;  /* 0x0e001f00120f7f89 */ /* 0x000e6400000e0000 */
[----:B-1----:R-:W-:Y:S01]  /*0fd0*/  FMNMX3 R14, R18, -INF , R15, !PT ;  /* 0xff800000120e7876 */ /* 0x002fe2000780000f */
[----:B------:R-:W-:-:S04]  /*0fe0*/  IMAD.SHL.U32 R15, R12, 0x2, RZ ;  /* 0x000000020c0f7824 */ /* 0x000fc800078e00ff */
[----:B------:R-:W-:Y:S01]  /*0ff0*/  FADD R18, -R14, -INF ;  /* 0xff8000000e127421 */ /* 0x000fe20000000100 */
[----:B0-----:R-:W-:Y:S01]  /*1000*/  IADD3 R23, P3, P4, R15, UR5, R16 ;  /* 0x000000050f177c10 */ /* 0x001fe2000fc7e010 */
[----:B------:R-:W-:Y:S01]  /*1010*/  UIMAD.WIDE UR4, UR4, 0x2, URZ ;  /* 0x00000002040478a5 */ /* 0x000fe2000f8e02ff */
[----:B------:R-:W-:-:S04]  /*1020*/  IMAD.HI R16, R12, 0x2, RZ ;  /* 0x000000020c107827 */ /* 0x000fc800078e02ff */
[----:B------:R-:W-:Y:S01]  /*1030*/  FMUL R15, R18, 1.4426950216293334961 ;  /* 0x3fb8aa3b120f7820 */ /* 0x000fe20000400000 */
[----:B------:R-:W-:Y:S02]  /*1040*/  SHF.L.U32 R12, R19, 0x4, RZ ;  /* 0x00000004130c7819 */ /* 0x000fe400000006ff */
[----:B------:R-:W-:-:S03]  /*1050*/  IADD3.X R19, PT, PT, R16, UR5, R17, P3, P4 ;  /* 0x0000000510137c10 */ /* 0x000fc60009fe8411 */
[----:B------:R-:W3:Y:S01]  /*1060*/  MUFU.EX2 R15, R15 ;  /* 0x0000000f000f7308 */ /* 0x000ee20000000800 */
[----:B------:R-:W-:Y:S02]  /*1070*/  SHF.R.U32.HI R17, RZ, 0x1, R0 ;  /* 0x00000001ff117819 */ /* 0x000fe40000011600 */
[----:B------:R-:W-:Y:S02]  /*1080*/  LOP3.LUT R16, R12, 0x1b0, RZ, 0xc0, !PT ;  /* 0x000001b00c107812 */ /* 0x000fe400078ec0ff */
[----:B------:R-:W-:Y:S02]  /*1090*/  LEA R22, P3, R2, R23, 0x1 ;  /* 0x0000001702167211 */ /* 0x000fe400078608ff */
[----:B------:R-:W-:Y:S02]  /*10a0*/  LOP3.LUT R16, R16, 0x40, R17, 0xf8, !PT ;  /* 0x0000004010107812 */ /* 0x000fe400078ef811 */
[----:B------:R-:W-:-:S03]  /*10b0*/  LEA.HI.X.SX32 R23, R2, R19, 0x1, P3 ;  /* 0x0000001302177211 */ /* 0x000fc600018f0eff */
[----:B------:R-:W-:Y:S01]  /*10c0*/  VIADD R2, R16, UR10 ;  /* 0x0000000a10027c36 */ /* 0x000fe20008000000 */
[----:B------:R-:W-:-:S04]  /*10d0*/  PRMT R16, RZ, 0x7610, R16 ;  /* 0x00007610ff107816 */ /* 0x000fc80000000010 */
[----:B---3--:R0:W-:Y:S01]  /*10e0*/  STSM.16.M88 [R2+0x1000], R15 ;  /* 0x0010000f02007844 */ /* 0x0081e20000000000 */
[----:B------:R-:W-:Y:S06]  /*10f0*/  BAR.SYNC.DEFER_BLOCKING 0x0 ;  /* 0x0000000000007b1d */ /* 0x000fec0000010000 */
[----:B------:R-:W2:Y:S01]  /*1100*/  @P2 LDG.E.U16 R16, desc[UR18][R22.64] ;  /* 0x0000001216102981 */ /* 0x000ea2000c1e1500 */
[--C-:B------:R-:W-:Y:S01]  /*1110*/  FFMA R4, R4, UR15, -R14.reuse ;  /* 0x0000000f04047c23 */ /* 0x100fe2000800080e */
[--C-:B------:R-:W-:Y:S01]  /*1120*/  FFMA R5, R5, UR15, -R14.reuse ;  /* 0x0000000f05057c23 */ /* 0x100fe2000800080e */
[--C-:B------:R-:W-:Y:S01]  /*1130*/  FFMA R6, R6, UR15, -R14.reuse ;  /* 0x0000000f06067c23 */ /* 0x100fe2000800080e */
[--C-:B------:R-:W-:Y:S01]  /*1140*/  FFMA R7, R7, UR15, -R14.reuse ;  /* 0x0000000f07077c23 */ /* 0x100fe2000800080e */
[----:B------:R-:W-:Y:S01]  /*1150*/  FMUL R4, R4, 1.4426950216293334961 ;  /* 0x3fb8aa3b04047820 */ /* 0x000fe20000400000 */
[----:B------:R-:W-:Y:S01]  /*1160*/  FMUL R5, R5, 1.4426950216293334961 ;  /* 0x3fb8aa3b05057820 */ /* 0x000fe20000400000 */
[----:B------:R-:W-:Y:S01]  /*1170*/  FMUL R6, R6, 1.4426950216293334961 ;  /* 0x3fb8aa3b06067820 */ /* 0x000fe20000400000 */
[----:B------:R-:W-:Y:S01]  /*1180*/  FMUL R7, R7, 1.4426950216293334961 ;  /* 0x3fb8aa3b07077820 */ /* 0x000fe20000400000 */
[--C-:B------:R-:W-:Y:S01]  /*1190*/  FFMA R8, R8, UR15, -R14.reuse ;  /* 0x0000000f08087c23 */ /* 0x100fe2000800080e */
[--C-:B------:R-:W-:Y:S01]  /*11a0*/  FFMA R9, R9, UR15, -R14.reuse ;  /* 0x0000000f09097c23 */ /* 0x100fe2000800080e */
[----:B------:R-:W-:Y:S01]  /*11b0*/  MUFU.EX2 R4, R4 ;  /* 0x0000000400047308 */ /* 0x000fe20000000800 */
[--C-:B------:R-:W-:Y:S01]  /*11c0*/  FFMA R10, R10, UR15, -R14.reuse ;  /* 0x0000000f0a0a7c23 */ /* 0x100fe2000800080e */
[----:B------:R-:W-:Y:S01]  /*11d0*/  FMUL R8, R8, 1.4426950216293334961 ;  /* 0x3fb8aa3b08087820 */ /* 0x000fe20000400000 */
[----:B------:R-:W-:Y:S01]  /*11e0*/  FMUL R9, R9, 1.4426950216293334961 ;  /* 0x3fb8aa3b09097820 */ /* 0x000fe20000400000 */
[----:B------:R-:W-:Y:S01]  /*11f0*/  FFMA R11, R11, UR15, -R14 ;  /* 0x0000000f0b0b7c23 */ /* 0x000fe2000800080e */
[----:B------:R-:W-:Y:S01]  /*1200*/  FMUL R10, R10, 1.4426950216293334961 ;  /* 0x3fb8aa3b0a0a7820 */ /* 0x000fe20000400000 */
[----:B------:R-:W-:Y:S01]  /*1210*/  LOP3.LUT R12, R12, 0x1f0, RZ, 0xc0, !PT ;  /* 0x000001f00c0c7812 */ /* 0x000fe200078ec0ff */
[----:B------:R-:W-:Y:S01]  /*1220*/  UIADD3 UR29, UPT, UPT, UR27, 0x20, URZ ;  /* 0x000000201b1d7890 */ /* 0x000fe2000fffe0ff */
[----:B------:R-:W1:Y:S01]  /*1230*/  MUFU.EX2 R5, R5 ;  /* 0x0000000500057308 */ /* 0x000e620000000800 */
[----:B------:R-:W-:Y:S01]  /*1240*/  FMUL R11, R11, 1.4426950216293334961 ;  /* 0x3fb8aa3b0b0b7820 */ /* 0x000fe20000400000 */
[----:B------:R-:W-:-:S02]  /*1250*/  UIADD3 UR21, UPT, UPT, UR21, -0x10, URZ ;  /* 0xfffffff015157890 */ /* 0x000fc4000fffe0ff */
[----:B------:R-:W-:-:S04]  /*1260*/  UIADD3 UR6, UPT, UPT, UR6, UR29, URZ ;  /* 0x0000001d06067290 */ /* 0x000fc8000fffe0ff */
[----:B------:R-:W3:Y:S01]  /*1270*/  MUFU.EX2 R6, R6 ;  /* 0x0000000600067308 */ /* 0x000ee20000000800 */
[----:B------:R-:W-:-:S07]  /*1280*/  ULEA UR20, UR8, UR6, 0x12 ;  /* 0x0000000608147291 */ /* 0x000fce000f8e90ff */
[----:B------:R-:W4:Y:S01]  /*1290*/  MUFU.EX2 R7, R7 ;  /* 0x0000000700077308 */ /* 0x000f220000000800 */
[----:B-1----:R-:W-:Y:S01]  /*12a0*/  FADD R17, R4, R5 ;  /* 0x0000000504117221 */ /* 0x002fe20000000000 */
[----:B------:R-:W-:-:S06]  /*12b0*/  F2FP.BF16.F32.PACK_AB R4, R5, R4 ;  /* 0x000000040504723e */ /* 0x000fcc00000010ff */
[----:B------:R-:W1:Y:S01]  /*12c0*/  MUFU.EX2 R8, R8 ;  /* 0x0000000800087308 */ /* 0x000e620000000800 */
[----:B---3--:R-:W-:-:S07]  /*12d0*/  FADD R18, R6, R17 ;  /* 0x0000001106127221 */ /* 0x008fce0000000000 */
[----:B------:R-:W3:Y:S01]  /*12e0*/  MUFU.EX2 R9, R9 ;  /* 0x0000000900097308 */ /* 0x000ee20000000800 */
[C---:B----4-:R-:W-:Y:S01]  /*12f0*/  FADD R17, R7.reuse, R18 ;  /* 0x0000001207117221 */ /* 0x050fe20000000000 */
[----:B------:R-:W-:Y:S01]  /*1300*/  F2FP.BF16.F32.PACK_AB R5, R7, R6 ;  /* 0x000000060705723e */ /* 0x000fe200000010ff */
[----:B------:R0:W4:Y:S01]  /*1310*/  LDSM.16.M88 R18, [R12+UR10+0x1000] ;  /* 0x0010000a0c12783b */ /* 0x0001220008000000 */
[----:B------:R-:W-:Y:S01]  /*1320*/  BAR.SYNC.DEFER_BLOCKING 0x0 ;  /* 0x0000000000007b1d */ /* 0x000fe20000010000 */
[----:B-1----:R-:W-:-:S05]  /*1330*/  FADD R20, R8, R17 ;  /* 0x0000001108147221 */ /* 0x002fca0000000000 */
[----:B------:R-:W1:Y:S01]  /*1340*/  MUFU.EX2 R10, R10 ;  /* 0x0000000a000a7308 */ /* 0x000e620000000800 */
[C---:B---3--:R-:W-:Y:S01]  /*1350*/  FADD R17, R9.reuse, R20 ;  /* 0x0000001409117221 */ /* 0x048fe20000000000 */
[----:B------:R-:W-:-:S06]  /*1360*/  F2FP.BF16.F32.PACK_AB R6, R9, R8 ;  /* 0x000000080906723e */ /* 0x000fcc00000010ff */
[----:B------:R-:W3:Y:S01]  /*1370*/  MUFU.EX2 R11, R11 ;  /* 0x0000000b000b7308 */ /* 0x000ee20000000800 */
[----:B-1----:R-:W-:-:S04]  /*1380*/  FADD R20, R10, R17 ;  /* 0x000000110a147221 */ /* 0x002fc80000000000 */
[C---:B---3--:R-:W-:Y:S01]  /*1390*/  FADD R17, R11.reuse, R20 ;  /* 0x000000140b117221 */ /* 0x048fe20000000000 */
[----:B------:R-:W-:Y:S01]  /*13a0*/  F2FP.BF16.F32.PACK_AB R7, R11, R10 ;  /* 0x0000000a0b07723e */ /* 0x000fe200000010ff */
[----:B--2---:R0:W-:Y:S04]  /*13b0*/  STS.U16 [R13+UR10+0x1000], R16 ;  /* 0x001000100d007988 */ /* 0x0041e8000800040a */
[----:B------:R0:W1:Y:S01]  /*13c0*/  SHFL.BFLY PT, R16, R17, 0x10, 0x1f ;  /* 0x0e001f0011107f89 */ /* 0x00006200000e0000 */
[----:B----4-:R-:W-:Y:S05]  /*13d0*/  BRA.U !UP1, `(.L_x_9) ;  /* 0x0000000109087547 */ /* 0x010fea000b800000 */
[----:B------:R2:W-:Y:S01]  /*13e0*/  STTM.16dp32bit_t0_t15.x4 tmem[UR20], R4 ;  /* 0x00000004000079ed */ /* 0x0005e20008900014 */
[----:B------:R2:W-:Y:S02]  /*13f0*/  STTM.16dp32bit_t16_t31.x4 tmem[UR20+0x4], R4 ;  /* 0x00000404000079ed */ /* 0x0005e40008920014 */
.L_x_9:
[----:B------:R-:W3:Y:S02]  /*1400*/  FENCE.VIEW.ASYNC.T ;  /* 0x00000000000073c6 */ /* 0x000ee40000000200 */
[----:B---3--:R-:W-:Y:S06]  /*1410*/  BAR.SYNC.DEFER_BLOCKING 0x0 ;  /* 0x0000000000007b1d */ /* 0x008fec0000010000 */
[----:B--2---:R-:W2:Y:S01]  /*1420*/  LDTM.x8 R4, tmem[UR11] ;  /* 0x0000000b000479ee */ /* 0x004ea200081c0000 */
[----:B------:R-:W-:Y:S01]  /*1430*/  NOP ;  /* 0x0000000000007918 */ /* 0x000fe20000000000 */
[----:B------:R-:W-:Y:S05]  /*1440*/  BRA.U !UP1, `(.L_x_10) ;  /* 0x0000000109247547 */ /* 0x000fea000b800000 */
[C---:B--2---:R-:W-:Y:S01]  /*1450*/  FMUL R4, R18.reuse, R4 ;  /* 0x0000000412047220 */ /* 0x044fe20000400000 */
[C---:B------:R-:W-:Y:S01]  /*1460*/  FMUL R5, R18.reuse, R5 ;  /* 0x0000000512057220 */ /* 0x040fe20000400000 */
[C---:B------:R-:W-:Y:S01]  /*1470*/  FMUL R6, R18.reuse, R6 ;  /* 0x0000000612067220 */ /* 0x040fe20000400000 */
[C---:B------:R-:W-:Y:S01]  /*1480*/  FMUL R7, R18.reuse, R7 ;  /* 0x0000000712077220 */ /* 0x040fe20000400000 */
[C---:B------:R-:W-:Y:S01]  /*1490*/  FMUL R8, R18.reuse, R8 ;  /* 0x0000000812087220 */ /* 0x040fe20000400000 */
[C---:B------:R-:W-:Y:S01]  /*14a0*/  FMUL R9, R18.reuse, R9 ;  /* 0x0000000912097220 */ /* 0x040fe20000400000 */
[C---:B------:R-:W-:Y:S01]  /*14b0*/  FMUL R10, R18.reuse, R10 ;  /* 0x0000000a120a7220 */ /* 0x040fe20000400000 */
[----:B------:R-:W-:-:S04]  /*14c0*/  FMUL R11, R18, R11 ;  /* 0x0000000b120b7220 */ /* 0x000fc80000400000 */
[----:B------:R3:W-:Y:S03]  /*14d0*/  STTM.x8 tmem[UR11], R4 ;  /* 0x00000004000079ed */ /* 0x0007e600081c000b */
.L_x_10:
[----:B--2---:R-:W2:Y:S02]  /*14e0*/  FENCE.VIEW.ASYNC.T ;  /* 0x00000000000073c6 */ /* 0x004ea40000000200 */
[----:B--2---:R-:W-:Y:S01]  /*14f0*/  BAR.SYNC.DEFER_BLOCKING 0x0 ;  /* 0x0000000000007b1d */ /* 0x004fe20000010000 */
[----:B01----:R-:W-:Y:S01]  /*1500*/  FADD R16, R17, R16 ;  /* 0x0000001011107221 */ /* 0x003fe20000000000 */
[----:B------:R-:W-:-:S03]  /*1510*/  UISETP.GE.AND UP1, UPT, UR21, 0x1, UPT ;  /* 0x000000011500788c */ /* 0x000fc6000bf26270 */
[----:B------:R-:W-:Y:S01]  /*1520*/  FADD R16, R15, R16 ;  /* 0x000000100f107221 */ /* 0x000fe20000000000 */
[----:B------:R-:W-:Y:S01]  /*1530*/  UMOV UR14, UR17 ;  /* 0x00000011000e7c82 */ /* 0x000fe20008000000 */
[----:B------:R-:W-:Y:S01]  /*1540*/  UMOV UR15, UR22 ;  /* 0x00000016000f7c82 */ /* 0x000fe20008000000 */
[----:B------:R0:W-:Y:S06]  /*1550*/  MEMBAR.ALL.CTA ;  /* 0x0000000000007992 */ /* 0x0001ec0000008000 */
[----:B0-----:R-:W0:Y:S02]  /*1560*/  FENCE.VIEW.ASYNC.S ;  /* 0x00000000000073c6 */ /* 0x001e240000000000 */
[----:B0-----:R-:W-:Y:S06]  /*1570*/  BAR.SYNC.DEFER_BLOCKING 0x0 ;  /* 0x0000000000007b1d */ /* 0x001fec0000010000 */
[----:B------:R-:W-:Y:S05]  /*1580*/  BRA.U !UP2, `(.L_x_11) ;  /* 0x000000010a207547 */ /* 0x000fea000b800000 */
[----:B------:R-:W-:Y:S01]  /*1590*/  UMOV UR4, UR12 ;  /* 0x0000000c00047c82 */ /* 0x000fe20008000000 */
[----:B------:R-:W-:Y:S01]  /*15a0*/  UMOV UR5, URZ ;  /* 0x000000ff00057c82 */ /* 0x000fe20008000000 */
[----:B------:R-:W-:Y:S01]  /*15b0*/  UMOV UR30, 0x0 ;  /* 0x00000000001e7882 */ /* 0x000fe20000000000 */
[----:B------:R-:W-:Y:S01]  /*15c0*/  UMOV UR31, 0x8040490 ;  /* 0x08040490001f7882 */ /* 0x000fe20000000000 */
[----:B------:R-:W-:Y:S01]  /*15d0*/  UMOV UR4, UR4 ;  /* 0x0000000400047c82 */ /* 0x000fe20008000000 */
[----:B------:R0:W-:Y:S01]  /*15e0*/  UTCHMMA tmem[UR29], gdesc[UR14], tmem[UR27], tmem[UR30], idesc[UR31], UPT ;  /* 0x00ff1e0e1d0079ea */ /* 0x0001e2000b80001b */
[----:B------:R0:W-:Y:S01]  /*15f0*/  UTCBAR [UR4], URZ ;  /* 0x000000ff040073e9 */ /* 0x0001e200080000ff */
[----:B------:R-:W-:Y:S02]  /*1600*/  NOP ;  /* 0x0000000000007918 */ /* 0x000fe40000000000 */
.L_x_11:
[----:B------:R-:W-:Y:S01]  /*1610*/  FSEL R14, R14, -INF , P2 ;  /* 0xff8000000e0e7808 */ /* 0x000fe20001000000 */
[----:B0-----:R-:W-:Y:S01]  /*1620*/  UMOV UR4, URZ ;  /* 0x000000ff00047c82 */ /* 0x001fe20008000000 */
[----:B------:R-:W-:Y:S01]  /*1630*/  FSEL R21, R16, 1, P2 ;  /* 0x3f80000010157808 */ /* 0x000fe20001000000 */
[----:B------:R-:W-:Y:S06]  /*1640*/  BRA.U !UP1, `(.L_x_12) ;  /* 0x00000009098c7547 */ /* 0x000fec000b800000 */
[----:B------:R-:W-:Y:S01]  /*1650*/  USHF.R.U32.HI UR5, URZ, 0x4, UR10 ;  /* 0x00000004ff057899 */ /* 0x000fe2000801160a */
[----:B------:R-:W-:Y:S01]  /*1660*/  HFMA2 R18, -RZ, RZ, 0, 0 ;  /* 0x00000000ff127431 */ /* 0x000fe200000001ff */
[----:B------:R-:W-:Y:S01]  /*1670*/  USHF.L.U32 UR24, UR25, 0x4, URZ ;  /* 0x0000000419187899 */ /* 0x000fe200080006ff */
[----:B------:R-:W-:Y:S01]  /*1680*/  IMAD.MOV.U32 R17, RZ, RZ, R14 ;  /* 0x000000ffff117224 */ /* 0x000fe200078e000e */
[----:B------:R-:W-:Y:S02]  /*1690*/  USHF.L.U32 UR25, UR9, 0x4, URZ ;  /* 0x0000000409197899 */ /* 0x000fe400080006ff */
[----:B------:R-:W-:Y:S02]  /*16a0*/  UIADD3 UR4, UPT, UPT, UR10, 0x1500, URZ ;  /* 0x000015000a047890 */ /* 0x000fe4000fffe0ff */
[----:B------:R-:W-:Y:S01]  /*16b0*/  USGXT.U32 UR5, UR5, 0xe ;  /* 0x0000000e0505789a */ /* 0x000fe20008000000 */
[----:B------:R-:W-:Y:S01]  /*16c0*/  IMAD.U32 R15, RZ, RZ, UR24 ;  /* 0x00000018ff0f7e24 */ /* 0x000fe2000f8e00ff */
[----:B------:R-:W-:Y:S01]  /*16d0*/  USHF.R.U32.HI UR22, URZ, 0x4, UR16 ;  /* 0x00000004ff167899 */ /* 0x000fe20008011610 */
[----:B------:R-:W-:Y:S01]  /*16e0*/  IMAD.U32 R20, RZ, RZ, UR25 ;  /* 0x00000019ff147e24 */ /* 0x000fe2000f8e00ff */
[----:B------:R-:W-:-:S02]  /*16f0*/  USHF.R.U32.HI UR4, URZ, 0x4, UR4 ;  /* 0x00000004ff047899 */ /* 0x000fc40008011604 */
[----:B------:R-:W-:Y:S02]  /*1700*/  UISETP.NE.U32.AND UP2, UPT, UR23, URZ, UPT ;  /* 0x000000ff1700728c */ /* 0x000fe4000bf45070 */
[----:B------:R-:W-:Y:S01]  /*1710*/  ULOP3.LUT UR16, UR5, 0x800000, URZ, 0xfc, !UPT ;  /* 0x0080000005107892 */ /* 0x000fe2000f8efcff */
[----:B------:R-:W0:Y:S01]  /*1720*/  LDCU UR32, c[0x0][0x3a8] ;  /* 0x00007500ff2077ac */ /* 0x000e220008000800 */
[----:B------:R-:W-:Y:S02]  /*1730*/  USGXT.U32 UR22, UR22, 0xe ;  /* 0x0000000e1616789a */ /* 0x000fe40008000000 */
[----:B------:R-:W-:Y:S01]  /*1740*/  USGXT.U32 UR23, UR4, 0xe ;  /* 0x0000000e0417789a */ /* 0x000fe20008000000 */
[----:B------:R-:W-:Y:S01]  /*1750*/  UMOV UR26, 0x1 ;  /* 0x00000001001a7882 */ /* 0x000fe20000000000 */
[----:B------:R-:W-:Y:S01]  /*1760*/  UMOV UR5, URZ ;  /* 0x000000ff00057c82 */ /* 0x000fe20008000000 */
[----:B------:R-:W-:-:S09]  /*1770*/  UMOV UR6, URZ ;  /* 0x000000ff00067c82 */ /* 0x000fd20008000000 */
.L_x_17:
[----:B0--3--:R-:W-:-:S04]  /*1780*/  LEA R4, P2, R20, R24, 0x1 ;  /* 0x0000001814047211 */ /* 0x009fc800078408ff */
[----:B------:R-:W-:-:S05]  /*1790*/  LEA.HI.X.SX32 R5, R20, R25, 0x1, P2 ;  /* 0x0000001914057211 */ /* 0x000fca00010f0eff */
[----:B------:R-:W2:Y:S01]  /*17a0*/  LDG.E.U16 R4, desc[UR18][R4.64] ;  /* 0x0000001204047981 */ /* 0x000ea2000c1e1500 */
[----:B------:R-:W-:Y:S01]  /*17b0*/  UMOV UR8, 0x1 ;  /* 0x0000000100087882 */ /* 0x000fe20000000000 */
[----:B------:R-:W-:Y:S01]  /*17c0*/  VOTEU.ALL UP1, P1 ;  /* 0x0000000000ff7886 */ /* 0x000fe20000820000 */
[----:B------:R-:W-:-:S04]  /*17d0*/  @!UP0 UIADD3 UR8, UPT, UPT, -UR8, 0x100000, URZ ;  /* 0x0010000008088890 */ /* 0x000fc8000fffe1ff */
[----:B------:R-:W-:Y:S02]  /*17e0*/  @!UP0 USHF.L.U32 UR9, UR8, 0xb, URZ ;  /* 0x0000000b08098899 */ /* 0x000fe400080006ff */
[----:B------:R-:W-:Y:S01]  /*17f0*/  @!UP0 USHF.L.U32 UR8, UR8, 0x1, URZ ;  /* 0x0000000108088899 */ /* 0x000fe200080006ff */
[----:B--2---:R1:W-:Y:S01]  /*1800*/  STS.U16 [R13+UR10+0x1200], R4 ;  /* 0x001200040d007988 */ /* 0x0043e2000800040a */
[----:B------:R2:W-:Y:S06]  /*1810*/  MEMBAR.ALL.CTA ;  /* 0x0000000000007992 */ /* 0x0005ec0000008000 */
[----:B--2---:R-:W-:Y:S04]  /*1820*/  FENCE.VIEW.ASYNC.S ;  /* 0x00000000000073c6 */ /* 0x004fe80000000000 */
[----:B------:R-:W2:Y:S02]  /*1830*/  FENCE.VIEW.ASYNC.S ;  /* 0x00000000000073c6 */ /* 0x000ea40000000000 */
[----:B--2---:R1:W2:Y:S02]  /*1840*/  @!UP1 SYNCS.EXCH.64 URZ, [UR10+0x1400], UR8 ;  /* 0x001400080aff95b2 */ /* 0x0042a40008000100 */
[----:B--2---:R-:W-:Y:S06]  /*1850*/  BAR.SYNC.DEFER_BLOCKING 0x0 ;  /* 0x0000000000007b1d */ /* 0x004fec0000010000 */
[----:B-1----:R-:W-:Y:S05]  /*1860*/  BRA.U UP2, `(.L_x_13) ;  /* 0x00000001022c7547 */ /* 0x002fea000b800000 */
[----:B------:R-:W-:Y:S01]  /*1870*/  UIADD3 UR8, UPT, UPT, UR10, 0x1400, URZ ;  /* 0x000014000a087890 */ /* 0x000fe2000fffe0ff */
[----:B------:R-:W-:Y:S01]  /*1880*/  UMOV UR9, URZ ;  /* 0x000000ff00097c82 */ /* 0x000fe20008000000 */
[----:B------:R-:W-:Y:S01]  /*1890*/  UMOV UR17, 0x40004040 ;  /* 0x4000404000117882 */ /* 0x000fe20000000000 */
[----:B------:R-:W-:Y:S01]  /*18a0*/  UMOV UR14, UR22 ;  /* 0x00000016000e7c82 */ /* 0x000fe20008000000 */
[----:B------:R-:W-:Y:S01]  /*18b0*/  UMOV UR15, 0xc0004010 ;  /* 0xc0004010000f7882 */ /* 0x000fe20000000000 */
[----:B------:R-:W-:Y:S01]  /*18c0*/  UMOV UR30, 0x0 ;  /* 0x00000000001e7882 */ /* 0x000fe20000000000 */
[----:B------:R-:W-:Y:S01]  /*18d0*/  UMOV UR31, 0x8048490 ;  /* 0x08048490001f7882 */ /* 0x000fe20000000000 */
[----:B------:R-:W-:Y:S01]  /*18e0*/  UMOV UR8, UR8 ;  /* 0x0000000800087c82 */ /* 0x000fe20008000000 */
[----:B------:R1:W-:Y:S01]  /*18f0*/  UTCHMMA gdesc[UR16], gdesc[UR14], tmem[UR28], tmem[UR30], idesc[UR31], !UPT ;  /* 0x00ff1e0e100075ea */ /* 0x0003e2000f80001c */
[----:B------:R1:W-:Y:S01]  /*1900*/  UTCBAR [UR8], URZ ;  /* 0x000000ff080073e9 */ /* 0x0003e200080000ff */
[----:B------:R-:W-:-:S02]  /*1910*/  NOP ;  /* 0x0000000000007918 */ /* 0x000fc40000000000 */
.L_x_13:
[----:B------:R-:W2:Y:S02]  /*1920*/  SYNCS.PHASECHK.TRANS64.TRYWAIT P2, [UR10+0x1400], RZ ;  /* 0x001400ffff0075a7 */ /* 0x000ea4000804110a */
[----:B--2---:R-:W-:Y:S05]  /*1930*/  @!P2 BRA `(.L_x_14) ;  /* 0x000000140004a947 */ /* 0x004fea0003800000 */
.L_x_23:
[----:B------:R-:W-:Y:S06]  /*1940*/  BAR.SYNC.DEFER_BLOCKING 0x0 ;  /* 0x0000000000007b1d */ /* 0x000fec0000010000 */
[----:B------:R-:W-:Y:S01]  /*1950*/  LDTM.16dp32bit_t0_t15.x8 R4, tmem[UR13] ;  /* 0x0000000d000479ee */ /* 0x000fe20008980000 */
[----:B------:R-:W2:Y:S01]  /*1960*/  LDTM.16dp32bit_t16_t31.x8 R4, tmem[UR13+0x8] ;  /* 0x0000080d000479ee */ /* 0x000ea200089a0000 */
[----:B------:R-:W3:Y:S01]  /*1970*/  @!P1 SYNCS.CCTL.IV [UR10+0x1400] ;  /* 0x00140000ff0099b1 */ /* 0x000ee2000800000a */
[----:B------:R-:W-:Y:S01]  /*1980*/  NOP ;  /* 0x0000000000007918 */ /* 0x000fe20000000000 */
[----:B0-2---:R-:W-:Y:S01]  /*1990*/  FMUL R14, R4, UR32 ;  /* 0x00000020040e7c20 */ /* 0x005fe20008400000 */
[----:B------:R-:W-:Y:S01]  /*19a0*/  FMUL R19, R5, UR32 ;  /* 0x0000002005137c20 */ /* 0x000fe20008400000 */
[----:B------:R-:W-:-:S05]  /*19b0*/  FMUL R16, R6, UR32 ;  /* 0x0000002006107c20 */ /* 0x000fca0008400000 */
[----:B------:R-:W-:Y:S01]  /*19c0*/  FMNMX3 R16, R14, R19, R16, !PT ;  /* 0x000000130e107276 */ /* 0x000fe20007800010 */
[----:B------:R-:W-:Y:S01]  /*19d0*/  FMUL R14, R7, UR32 ;  /* 0x00000020070e7c20 */ /* 0x000fe20008400000 */
[----:B------:R-:W-:-:S05]  /*19e0*/  FMUL R19, R8, UR32 ;  /* 0x0000002008137c20 */ /* 0x000fca0008400000 */
[----:B------:R-:W-:Y:S01]  /*19f0*/  FMNMX3 R16, R16, R14, R19, !PT ;  /* 0x0000000e10107276 */ /* 0x000fe20007800013 */
[----:B------:R-:W-:Y:S01]  /*1a00*/  FMUL R14, R9, UR32 ;  /* 0x00000020090e7c20 */ /* 0x000fe20008400000 */
[----:B------:R-:W-:-:S05]  /*1a10*/  FMUL R19, R10, UR32 ;  /* 0x000000200a137c20 */ /* 0x000fca0008400000 */
[----:B------:R-:W-:Y:S01]  /*1a20*/  FMNMX3 R19, R16, R14, R19, !PT ;  /* 0x0000000e10137276 */ /* 0x000fe20007800013 */
[----:B------:R-:W-:-:S05]  /*1a30*/  FMUL R14, R11, UR32 ;  /* 0x000000200b0e7c20 */ /* 0x000fca0008400000 */
[----:B------:R-:W-:-:S05]  /*1a40*/  FMNMX R26, R14, R19, !PT ;  /* 0x000000130e1a7209 */ /* 0x000fca0007800000 */
[----:B------:R-:W0:Y:S02]  /*1a50*/  SHFL.BFLY PT, R14, R26, 0x10, 0x1f ;  /* 0x0e001f001a0e7f89 */ /* 0x000e2400000e0000 */
[----:B0-----:R-:W-:-:S05]  /*1a60*/  FMNMX3 R14, R26, R14, R17, !PT ;  /* 0x0000000e1a0e7276 */ /* 0x001fca0007800011 */
[----:B------:R-:W-:Y:S01]  /*1a70*/  FADD R19, -R14, R17 ;  /* 0x000000110e137221 */ /* 0x000fe20000000100 */
[--C-:B------:R-:W-:Y:S01]  /*1a80*/  FFMA R5, R5, UR32, -R14.reuse ;  /* 0x0000002005057c23 */ /* 0x100fe2000800080e */
[--C-:B------:R-:W-:Y:S01]  /*1a90*/  FFMA R4, R4, UR32, -R14.reuse ;  /* 0x0000002004047c23 */ /* 0x100fe2000800080e */
[--C-:B------:R-:W-:Y:S01]  /*1aa0*/  FFMA R6, R6, UR32, -R14.reuse ;  /* 0x0000002006067c23 */ /* 0x100fe2000800080e */
[----:B------:R-:W-:Y:S01]  /*1ab0*/  FMUL R26, R19, 1.4426950216293334961 ;  /* 0x3fb8aa3b131a7820 */ /* 0x000fe20000400000 */
[----:B------:R-:W-:Y:S01]  /*1ac0*/  FMUL R5, R5, 1.4426950216293334961 ;  /* 0x3fb8aa3b05057820 */ /* 0x000fe20000400000 */
[----:B------:R-:W-:Y:S01]  /*1ad0*/  FMUL R4, R4, 1.4426950216293334961 ;  /* 0x3fb8aa3b04047820 */ /* 0x000fe20000400000 */
[--C-:B------:R-:W-:Y:S01]  /*1ae0*/  FFMA R7, R7, UR32, -R14.reuse ;  /* 0x0000002007077c23 */ /* 0x100fe2000800080e */
[--C-:B------:R-:W-:Y:S01]  /*1af0*/  FFMA R8, R8, UR32, -R14.reuse ;  /* 0x0000002008087c23 */ /* 0x100fe2000800080e */
[----:B------:R-:W-:Y:S01]  /*1b00*/  FMUL R6, R6, 1.4426950216293334961 ;  /* 0x3fb8aa3b06067820 */ /* 0x000fe20000400000 */
[----:B------:R-:W3:Y:S01]  /*1b10*/  MUFU.EX2 R26, R26 ;  /* 0x0000001a001a7308 */ /* 0x000ee20000000800 */
[----:B------:R-:W-:Y:S01]  /*1b20*/  FMUL R19, R7, 1.4426950216293334961 ;  /* 0x3fb8aa3b07137820 */ /* 0x000fe20000400000 */
[----:B------:R-:W-:Y:S01]  /*1b30*/  FMUL R7, R8, 1.4426950216293334961 ;  /* 0x3fb8aa3b08077820 */ /* 0x000fe20000400000 */
[----:B------:R-:W-:Y:S01]  /*1b40*/  SHF.L.U32 R8, R18, 0x1f, RZ ;  /* 0x0000001f12087819 */ /* 0x000fe200000006ff */
[--C-:B------:R-:W-:Y:S01]  /*1b50*/  FFMA R9, R9, UR32, -R14.reuse ;  /* 0x0000002009097c23 */ /* 0x100fe2000800080e */
[--C-:B------:R-:W-:Y:S01]  /*1b60*/  FFMA R10, R10, UR32, -R14.reuse ;  /* 0x000000200a0a7c23 */ /* 0x100fe2000800080e */
[----:B------:R-:W-:-:S02]  /*1b70*/  FFMA R11, R11, UR32, -R14 ;  /* 0x000000200b0b7c23 */ /* 0x000fc4000800080e */
[----:B------:R-:W-:Y:S01]  /*1b80*/  MUFU.EX2 R16, R4 ;  /* 0x0000000400107308 */ /* 0x000fe20000000800 */
[----:B------:R-:W-:Y:S01]  /*1b90*/  FMUL R9, R9, 1.4426950216293334961 ;  /* 0x3fb8aa3b09097820 */ /* 0x000fe20000400000 */
[----:B------:R-:W-:-:S06]  /*1ba0*/  FMUL R11, R11, 1.4426950216293334961 ;  /* 0x3fb8aa3b0b0b7820 */ /* 0x000fcc0000400000 */
[----:B------:R-:W0:Y:S01]  /*1bb0*/  MUFU.EX2 R5, R5 ;  /* 0x0000000500057308 */ /* 0x000e220000000800 */
[----:B---3--:R2:W-:Y:S01]  /*1bc0*/  STSM.16.M88 [R2+0x1200], R26 ;  /* 0x0012001a02007844 */ /* 0x0085e20000000000 */
[----:B------:R-:W-:Y:S06]  /*1bd0*/  BAR.SYNC.DEFER_BLOCKING 0x0 ;  /* 0x0000000000007b1d */ /* 0x000fec0000010000 */
[----:B------:R3:W4:Y:S08]  /*1be0*/  MUFU.EX2 R17, R6 ;  /* 0x0000000600117308 */ /* 0x0007300000000800 */
[----:B------:R-:W5:Y:S01]  /*1bf0*/  MUFU.EX2 R4, R19 ;  /* 0x0000001300047308 */ /* 0x000f620000000800 */
[----:B---3--:R-:W-:Y:S01]  /*1c00*/  FMUL R6, R10, 1.4426950216293334961 ;  /* 0x3fb8aa3b0a067820 */ /* 0x008fe20000400000 */
[----:B0-----:R-:W-:-:S06]  /*1c10*/  FADD R10, R16, R5 ;  /* 0x00000005100a7221 */ /* 0x001fcc0000000000 */
[----:B------:R-:W0:Y:S01]  /*1c20*/  MUFU.EX2 R7, R7 ;  /* 0x0000000700077308 */ /* 0x000e220000000800 */
[----:B----4-:R-:W-:Y:S01]  /*1c30*/  FADD R29, R17, R10 ;  /* 0x0000000a111d7221 */ /* 0x010fe20000000000 */
[----:B------:R2:W3:Y:S01]  /*1c40*/  LDSM.16.M88 R27, [R12+UR10+0x1200] ;  /* 0x0012000a0c1b783b */ /* 0x0004e20008000000 */
[----:B------:R-:W4:Y:S05]  /*1c50*/  SYNCS.PHASECHK.TRANS64.TRYWAIT P2, [UR12], R8 ;  /* 0x00000008ff0075a7 */ /* 0x000f2a000804110c */
[----:B------:R0:W1:Y:S01]  /*1c60*/  MUFU.EX2 R18, R9 ;  /* 0x0000000900127308 */ /* 0x0000620000000800 */
[----:B-----5:R-:W-:-:S07]  /*1c70*/  FADD R10, R4, R29 ;  /* 0x0000001d040a7221 */ /* 0x020fce0000000000 */
[----:B------:R-:W5:Y:S01]  /*1c80*/  MUFU.EX2 R6, R6 ;  /* 0x0000000600067308 */ /* 0x000f620000000800 */
[----:B0-----:R-:W-:-:S07]  /*1c90*/  FADD R9, R7, R10 ;  /* 0x0000000a07097221 */ /* 0x001fce0000000000 */
[----:B------:R-:W0:Y:S01]  /*1ca0*/  MUFU.EX2 R19, R11 ;  /* 0x0000000b00137308 */ /* 0x000e220000000800 */
[----:B-1----:R-:W-:-:S04]  /*1cb0*/  FADD R9, R18, R9 ;  /* 0x0000000912097221 */ /* 0x002fc80000000000 */
[----:B-----5:R-:W-:-:S04]  /*1cc0*/  FADD R10, R6, R9 ;  /* 0x00000009060a7221 */ /* 0x020fc80000000000 */
[----:B0-----:R-:W-:-:S05]  /*1cd0*/  FADD R29, R19, R10 ;  /* 0x0000000a131d7221 */ /* 0x001fca0000000000 */
[----:B------:R2:W0:Y:S01]  /*1ce0*/  SHFL.BFLY PT, R28, R29, 0x10, 0x1f ;  /* 0x0e001f001d1c7f89 */ /* 0x00042200000e0000 */
[----:B---34-:R-:W-:Y:S05]  /*1cf0*/  @!P2 BRA `(.L_x_15) ;  /* 0x000000100020a947 */ /* 0x018fea0003800000 */
.L_x_24:
[----:B------:R-:W-:-:S04]  /*1d00*/  LEA R8, P2, R15, R22, 0x1 ;  /* 0x000000160f087211 */ /* 0x000fc800078408ff */
[----:B------:R-:W-:-:S05]  /*1d10*/  LEA.HI.X.SX32 R9, R15, R23, 0x1, P2 ;  /* 0x000000170f097211 */ /* 0x000fca00010f0eff */
[----:B------:R-:W3:Y:S01]  /*1d20*/  LDG.E.U16 R11, desc[UR18][R8.64] ;  /* 0x00000012080b7981 */ /* 0x000ee2000c1e1500 */
[----:B------:R-:W-:Y:S01]  /*1d30*/  F2FP.BF16.F32.PACK_AB R16, R5, R16 ;  /* 0x000000100510723e */ /* 0x000fe200000010ff */
[----:B------:R-:W-:Y:S01]  /*1d40*/  ULEA UR12, UR26, UR10, 0x3 ;  /* 0x0000000a1a0c7291 */ /* 0x000fe2000f8e18ff */
[----:B------:R-:W-:Y:S01]  /*1d50*/  F2FP.BF16.F32.PACK_AB R17, R4, R17 ;  /* 0x000000110411723e */ /* 0x000fe200000010ff */
[----:B0-2---:R-:W-:Y:S01]  /*1d60*/  FADD R29, R29, R28 ;  /* 0x0000001c1d1d7221 */ /* 0x005fe20000000000 */
[----:B------:R-:W-:Y:S01]  /*1d70*/  F2FP.BF16.F32.PACK_AB R18, R18, R7 ;  /* 0x000000071212723e */ /* 0x000fe200000010ff */
[----:B------:R-:W-:Y:S01]  /*1d80*/  UIADD3 UR12, UPT, UPT, UR12, 0x1700, URZ ;  /* 0x000017000c0c7890 */ /* 0x000fe2000fffe0ff */
[----:B------:R-:W-:Y:S01]  /*1d90*/  F2FP.BF16.F32.PACK_AB R19, R19, R6 ;  /* 0x000000061313723e */ /* 0x000fe200000010ff */
[----:B------:R-:W-:-:S03]  /*1da0*/  UMOV UR4, UR5 ;  /* 0x0000000500047c82 */ /* 0x000fc60008000000 */
[----:B------:R-:W-:Y:S01]  /*1db0*/  STTM.16dp32bit_t0_t15.x4 tmem[UR20], R16 ;  /* 0x00000010000079ed */ /* 0x000fe20008900014 */
[----:B------:R-:W-:Y:S01]  /*1dc0*/  STTM.16dp32bit_t16_t31.x4 tmem[UR20+0x4], R16 ;  /* 0x00000410000079ed */ /* 0x000fe20008920014 */
[----:B---3--:R0:W-:Y:S01]  /*1dd0*/  STS.U16 [R13+UR10+0x1500], R11 ;  /* 0x0015000b0d007988 */ /* 0x0081e2000800040a */
[----:B------:R-:W1:Y:S02]  /*1de0*/  FENCE.VIEW.ASYNC.T ;  /* 0x00000000000073c6 */ /* 0x000e640000000200 */
[----:B-1----:R-:W-:Y:S06]  /*1df0*/  BAR.SYNC.DEFER_BLOCKING 0x0 ;  /* 0x0000000000007b1d */ /* 0x002fec0000010000 */
[----:B0-----:R-:W0:Y:S01]  /*1e00*/  LDTM.x8 R4, tmem[UR11] ;  /* 0x0000000b000479ee */ /* 0x001e2200081c0000 */
[----:B------:R-:W-:Y:S01]  /*1e10*/  NOP ;  /* 0x0000000000007918 */ /* 0x000fe20000000000 */
[C---:B0-----:R-:W-:Y:S01]  /*1e20*/  FMUL R4, R27.reuse, R4 ;  /* 0x000000041b047220 */ /* 0x041fe20000400000 */
[C---:B------:R-:W-:Y:S01]  /*1e30*/  FMUL R5, R27.reuse, R5 ;  /* 0x000000051b057220 */ /* 0x040fe20000400000 */
[C---:B------:R-:W-:Y:S01]  /*1e40*/  FMUL R6, R27.reuse, R6 ;  /* 0x000000061b067220 */ /* 0x040fe20000400000 */
[C---:B------:R-:W-:Y:S01]  /*1e50*/  FMUL R7, R27.reuse, R7 ;  /* 0x000000071b077220 */ /* 0x040fe20000400000 */
[C---:B------:R-:W-:Y:S01]  /*1e60*/  FMUL R8, R27.reuse, R8 ;  /* 0x000000081b087220 */ /* 0x040fe20000400000 */
[C---:B------:R-:W-:Y:S01]  /*1e70*/  FMUL R9, R27.reuse, R9 ;  /* 0x000000091b097220 */ /* 0x040fe20000400000 */
[C---:B------:R-:W-:Y:S01]  /*1e80*/  FMUL R10, R27.reuse, R10 ;  /* 0x0000000a1b0a7220 */ /* 0x040fe20000400000 */
[----:B------:R-:W-:-:S04]  /*1e90*/  FMUL R11, R27, R11 ;  /* 0x0000000b1b0b7220 */ /* 0x000fc80000400000 */
[----:B------:R0:W-:Y:S01]  /*1ea0*/  STTM.x8 tmem[UR11], R4 ;  /* 0x00000004000079ed */ /* 0x0001e200081c000b */
[----:B------:R-:W1:Y:S02]  /*1eb0*/  FENCE.VIEW.ASYNC.T ;  /* 0x00000000000073c6 */ /* 0x000e640000000200 */
[----:B-1----:R-:W-:Y:S06]  /*1ec0*/  BAR.SYNC.DEFER_BLOCKING 0x0 ;  /* 0x0000000000007b1d */ /* 0x002fec0000010000 */
[----:B------:R1:W-:Y:S06]  /*1ed0*/  MEMBAR.ALL.CTA ;  /* 0x0000000000007992 */ /* 0x0003ec0000008000 */
[----:B-1----:R-:W1:Y:S02]  /*1ee0*/  FENCE.VIEW.ASYNC.S ;  /* 0x00000000000073c6 */ /* 0x002e640000000000 */
[----:B-1----:R-:W-:Y:S06]  /*1ef0*/  BAR.SYNC.DEFER_BLOCKING 0x0 ;  /* 0x0000000000007b1d */ /* 0x002fec0000010000 */
[----:B------:R-:W-:Y:S05]  /*1f00*/  BRA.U UP2, `(.L_x_16) ;  /* 0x0000000102287547 */ /* 0x000fea000b800000 */
[----:B------:R-:W-:Y:S01]  /*1f10*/  UMOV UR8, UR12 ;  /* 0x0000000c00087c82 */ /* 0x000fe20008000000 */
[----:B------:R-:W-:Y:S01]  /*1f20*/  UMOV UR9, URZ ;  /* 0x000000ff00097c82 */ /* 0x000fe20008000000 */
[----:B------:R-:W-:Y:S01]  /*1f30*/  UMOV UR14, UR23 ;  /* 0x00000017000e7c82 */ /* 0x000fe20008000000 */
[----:B------:R-:W-:Y:S01]  /*1f40*/  UMOV UR15, 0xc0004010 ;  /* 0xc0004010000f7882 */ /* 0x000fe20000000000 */
[----:B------:R-:W-:Y:S01]  /*1f50*/  UMOV UR30, 0x0 ;  /* 0x00000000001e7882 */ /* 0x000fe20000000000 */
[----:B------:R-:W-:Y:S01]  /*1f60*/  UMOV UR31, 0x8040490 ;  /* 0x08040490001f7882 */ /* 0x000fe20000000000 */
[----:B------:R-:W-:Y:S01]  /*1f70*/  UMOV UR5, UR8 ;  /* 0x0000000800057c82 */ /* 0x000fe20008000000 */
[----:B------:R1:W-:Y:S01]  /*1f80*/  UTCHMMA tmem[UR29], gdesc[UR14], tmem[UR27], tmem[UR30], idesc[UR31], UPT ;  /* 0x00ff1e0e1d0079ea */ /* 0x0003e2000b80001b */
[----:B------:R1:W-:Y:S01]  /*1f90*/  UTCBAR [UR5], URZ ;  /* 0x000000ff050073e9 */ /* 0x0003e200080000ff */
[----:B------:R-:W-:Y:S02]  /*1fa0*/  NOP ;  /* 0x0000000000007918 */ /* 0x000fe40000000000 */
.L_x_16:
[----:B------:R-:W-:Y:S01]  /*1fb0*/  UIADD3 UR26, UPT, UPT, UR26, 0x1, URZ ;  /* 0x000000011a1a7890 */ /* 0x000fe2000fffe0ff */
[----:B------:R-:W-:Y:S01]  /*1fc0*/  FFMA R21, R26, R21, R29 ;  /* 0x000000151a157223 */ /* 0x000fe2000000001d */
[----:B------:R-:W-:Y:S01]  /*1fd0*/  UIADD3 UR6, UPT, UPT, UR6, 0x10, URZ ;  /* 0x0000001006067890 */ /* 0x000fe2000fffe0ff */
[----:B------:R-:W-:Y:S01]  /*1fe0*/  VIADD R15, R15, UR24 ;  /* 0x000000180f0f7c36 */ /* 0x000fe20008000000 */
[----:B------:R-:W-:Y:S01]  /*1ff0*/  UISETP.GT.AND UP1, UPT, UR26, 0x1, UPT ;  /* 0x000000011a00788c */ /* 0x000fe2000bf24270 */
[----:B------:R-:W-:Y:S01]  /*2000*/  VIADD R20, R20, UR25 ;  /* 0x0000001914147c36 */ /* 0x000fe20008000000 */
[----:B------:R-:W-:Y:S01]  /*2010*/  MOV R18, UR4 ;  /* 0x0000000400127c02 */ /* 0x000fe20008000f00 */
[----:B------:R-:W-:Y:S01]  /*2020*/  IMAD.MOV.U32 R17, RZ, RZ, R14 ;  /* 0x000000ffff117224 */ /* 0x000fe200078e000e */
[----:B-1----:R-:W-:Y:S02]  /*2030*/  USEL UR5, URZ, 0x1, !UP1 ;  /* 0x00000001ff057887 */ /* 0x002fe4000c800000 */
[----:B------:R-:W-:-:S02]  /*2040*/  USEL UR26, UR26, URZ, !UP1 ;  /* 0x000000ff1a1a7287 */ /* 0x000fc4000c800000 */
[----:B------:R-:W-:Y:S02]  /*2050*/  UISETP.GE.AND UP1, UPT, UR6, UR21, UPT ;  /* 0x000000150600728c */ /* 0x000fe4000bf26270 */
[----:B------:R-:W-:-:S07]  /*2060*/  ULOP3.LUT UR5, UR4, UR5, URZ, 0x3c, !UPT ;  /* 0x0000000504057292 */ /* 0x000fce000f8e3cff */
[----:B------:R-:W-:Y:S05]  /*2070*/  BRA.U !UP1, `(.L_x_17) ;  /* 0xfffffff509c07547 */ /* 0x000fea000b83ffff */
.L_x_12:
[----:B------:R-:W1:Y:S02]  /*2080*/  LDCU UR5, c[0x0][0x3f0] ;  /* 0x00007e00ff0577ac */ /* 0x000e640008000800 */
[----:B-1----:R-:W-:-:S09]  /*2090*/  UISETP.GE.AND UP0, UPT, UR5, 0x1, UPT ;  /* 0x000000010500788c */ /* 0x002fd2000bf06270 */
[----:B------:R-:W-:Y:S05]  /*20a0*/  BRA.U !UP0, `(.L_x_18) ;  /* 0x0000000108107547 */ /* 0x000fea000b800000 */
[----:B------:R-:W-:-:S06]  /*20b0*/  USHF.L.U32 UR4, UR4, 0x1f, URZ ;  /* 0x0000001f04047899 */ /* 0x000fcc00080006ff */
[----:B0--3--:R-:W-:-:S04]  /*20c0*/  IMAD.U32 R4, RZ, RZ, UR4 ;  /* 0x00000004ff047e24 */ /* 0x009fc8000f8e00ff */
[----:B------:R-:W0:Y:S02]  /*20d0*/  SYNCS.PHASECHK.TRANS64.TRYWAIT P2, [UR12], R4 ;  /* 0x00000004ff0075a7 */ /* 0x000e24000804110c */
[----:B0-----:R-:W-:Y:S05]  /*20e0*/  @!P2 BRA `(.L_x_19) ;  /* 0x0000000c0030a947 */ /* 0x001fea0003800000 */
.L_x_18:
[----:B------:R-:W-:Y:S01]  /*20f0*/  BAR.SYNC.DEFER_BLOCKING 0x0 ;  /* 0x0000000000007b1d */ /* 0x000fe20000010000 */
[----:B------:R-:W-:Y:S01]  /*2100*/  FSETP.GEU.AND P2, PT, R21, 1.175494350822287508e-38, PT ;  /* 0x008000001500780b */ /* 0x000fe20003f4e000 */
[C---:B------:R-:W-:Y:S01]  /*2110*/  IMAD.SHL.U32 R19, R0.reuse, 0x4, RZ ;  /* 0x0000000400137824 */ /* 0x040fe200078e00ff */
[C---:B------:R-:W-:Y:S02]  /*2120*/  LOP3.LUT R17, R0.reuse, 0x18, RZ, 0xc0, !PT ;  /* 0x0000001800117812 */ /* 0x040fe400078ec0ff */
[----:B------:R-:W-:Y:S01]  /*2130*/  SHF.L.U32 R18, R0, 0x4, RZ ;  /* 0x0000000400127819 */ /* 0x000fe200000006ff */
[----:B------:R-:W1:Y:S01]  /*2140*/  LDCU.64 UR4, c[0x0][0x3e0] ;  /* 0x00007c00ff0477ac */ /* 0x000e620008000a00 */
[----:B------:R-:W-:Y:S02]  /*2150*/  LOP3.LUT R22, R19, 0x180, RZ, 0xc0, !PT ;  /* 0x0000018013167812 */ /* 0x000fe400078ec0ff */
[----:B------:R-:W-:Y:S02]  /*2160*/  LOP3.LUT R15, R18, 0x870, RZ, 0xc0, !PT ;  /* 0x00000870120f7812 */ /* 0x000fe400078ec0ff */
[----:B------:R-:W-:-:S02]  /*2170*/  LEA R24, R17, UR10, 0x6 ;  /* 0x0000000a11187c11 */ /* 0x000fc4000f8e30ff */
[----:B------:R-:W-:Y:S02]  /*2180*/  LOP3.LUT R18, R18, 0x70, RZ, 0xc0, !PT ;  /* 0x0000007012127812 */ /* 0x000fe400078ec0ff */
[-C--:B------:R-:W-:Y:S01]  /*2190*/  IADD3 R15, PT, PT, R22, R24.reuse, R15 ;  /* 0x00000018160f7210 */ /* 0x080fe20007ffe00f */
[----:B------:R-:W-:Y:S01]  /*21a0*/  IMAD.MOV.U32 R22, RZ, RZ, 0x3dc6b27f ;  /* 0x3dc6b27fff167424 */ /* 0x000fe200078e00ff */
[----:B------:R-:W-:Y:S02]  /*21b0*/  LEA R17, R17, R24, 0x6 ;  /* 0x0000001811117211 */ /* 0x000fe400078e30ff */
[----:B------:R-:W-:Y:S01]  /*21c0*/  LOP3.LUT R19, R19, 0x380, RZ, 0xc0, !PT ;  /* 0x0000038013137812 */ /* 0x000fe200078ec0ff */
[----:B------:R-:W2:Y:S02]  /*21d0*/  @!P1 SYNCS.CCTL.IV [UR10+0x1700] ;  /* 0x00170000ff0099b1 */ /* 0x000ea4000800000a */
[----:B--2---:R-:W-:Y:S01]  /*21e0*/  BAR.SYNC.DEFER_BLOCKING 0x0 ;  /* 0x0000000000007b1d */ /* 0x004fe20000010000 */
[----:B-1----:R-:W-:-:S04]  /*21f0*/  UIMAD UR4, UR7, UR4, URZ ;  /* 0x00000004070472a4 */ /* 0x002fc8000f8e02ff */
[----:B------:R-:W-:Y:S01]  /*2200*/  USHF.L.U32 UR6, UR4, 0x1, URZ ;  /* 0x0000000104067899 */ /* 0x000fe200080006ff */
[----:B------:R-:W1:Y:S02]  /*2210*/  @!P1 SYNCS.CCTL.IV [UR10+0x1708] ;  /* 0x00170800ff0099b1 */ /* 0x000e64000800000a */
[----:B-1----:R1:W-:Y:S01]  /*2220*/  STSM.16.M88 [R2], R21 ;  /* 0x0000001502007844 */ /* 0x0023e20000000000 */
[----:B------:R-:W-:Y:S01]  /*2230*/  BAR.SYNC.DEFER_BLOCKING 0x0 ;  /* 0x0000000000007b1d */ /* 0x000fe20000010000 */
[----:B-1----:R-:W-:-:S05]  /*2240*/  @!P2 FMUL R21, R21, 8388608 ;  /* 0x4b0000001515a820 */ /* 0x002fca0000400000 */
[----:B0--3--:R-:W0:Y:S01]  /*2250*/  LDTM.x8 R4, tmem[UR11] ;  /* 0x0000000b000479ee */ /* 0x009e2200081c0000 */
[----:B------:R-:W-:-:S05]  /*2260*/  VIADD R16, R21, 0xc0cafb0d ;  /* 0xc0cafb0d15107836 */ /* 0x000fca0000000000 */
[----:B------:R-:W-:-:S05]  /*2270*/  LOP3.LUT R16, R16, 0xff800000, RZ, 0xc0, !PT ;  /* 0xff80000010107812 */ /* 0x000fca00078ec0ff */
[----:B------:R-:W-:Y:S01]  /*2280*/  IMAD.IADD R13, R21, 0x1, -R16 ;  /* 0x00000001150d7824 */ /* 0x000fe200078e0a10 */
[----:B------:R-:W1:Y:S01]  /*2290*/  LDSM.16.M88 R20, [R12+UR10] ;  /* 0x0000000a0c14783b */ /* 0x000e620008000000 */
[----:B------:R-:W-:Y:S02]  /*22a0*/  NOP ;  /* 0x0000000000007918 */ /* 0x000fe40000000000 */
[----:B------:R-:W-:-:S04]  /*22b0*/  FADD R13, R13, -1 ;  /* 0xbf8000000d0d7421 */ /* 0x000fc80000000000 */
[----:B------:R-:W-:-:S04]  /*22c0*/  FFMA.FTZ R22, R13, R22, -0.16845393180847167969 ;  /* 0xbe2c7f300d167423 */ /* 0x000fc80000010016 */
[----:B------:R-:W-:-:S04]  /*22d0*/  FFMA.FTZ R22, R13, R22, 0.1716887056827545166 ;  /* 0x3e2fcf2a0d167423 */ /* 0x000fc80000010016 */
[----:B------:R-:W-:-:S04]  /*22e0*/  FFMA.FTZ R22, R13, R22, -0.17900948226451873779 ;  /* 0xbe374e430d167423 */ /* 0x000fc80000010016 */
[----:B------:R-:W-:-:S04]  /*22f0*/  FFMA.FTZ R22, R13, R22, 0.20512372255325317383 ;  /* 0x3e520bf40d167423 */ /* 0x000fc80000010016 */
[----:B------:R-:W-:-:S04]  /*2300*/  FFMA.FTZ R22, R13, R22, -0.24046532809734344482 ;  /* 0xbe763c8b0d167423 */ /* 0x000fc80000010016 */
[----:B------:R-:W-:-:S04]  /*2310*/  FFMA.FTZ R22, R13, R22, 0.28857114911079406738 ;  /* 0x3e93bf990d167423 */ /* 0x000fc80000010016 */
[----:B------:R-:W-:-:S04]  /*2320*/  FFMA.FTZ R22, R13, R22, -0.36067417263984680176 ;  /* 0xbeb8aa490d167423 */ /* 0x000fc80000010016 */
[----:B------:R-:W-:-:S04]  /*2330*/  FFMA.FTZ R22, R13, R22, 0.48089820146560668945 ;  /* 0x3ef6384a0d167423 */ /* 0x000fc80000010016 */
[C---:B------:R-:W-:Y:S01]  /*2340*/  FFMA.FTZ R22, R13.reuse, R22, -0.72134751081466674805 ;  /* 0xbf38aa3b0d167423 */ /* 0x040fe20000010016 */
[----:B0-----:R-:W-:Y:S01]  /*2350*/  BAR.SYNC.DEFER_BLOCKING 0x0 ;  /* 0x0000000000007b1d */ /* 0x001fe20000010000 */
[C---:B-1----:R-:W-:Y:S02]  /*2360*/  FSETP.GT.AND P1, PT, |R20|.reuse, 8.50705917302346158658e+37, PT ;  /* 0x7e8000001400780b */ /* 0x042fe40003f24200 */
[----:B------:R-:W-:Y:S01]  /*2370*/  FSETP.GEU.AND P3, PT, |R20|, 1.175494350822287508e-38, PT ;  /* 0x008000001400780b */ /* 0x000fe20003f6e200 */
[----:B------:R-:W-:-:S04]  /*2380*/  FMUL R22, R13, R22 ;  /* 0x000000160d167220 */ /* 0x000fc80000400000 */
[----:B------:R-:W-:-:S04]  /*2390*/  FMUL R22, R13, R22 ;  /* 0x000000160d167220 */ /* 0x000fc80000400000 */
[----:B------:R-:W-:Y:S02]  /*23a0*/  FFMA.FTZ R13, R13, 1.4426950216293334961, R22 ;  /* 0x3fb8aa3b0d0d7823 */ /* 0x000fe40000010016 */
[----:B------:R-:W-:Y:S01]  /*23b0*/  @P1 FMUL R20, R20, 0.25 ;  /* 0x3e80000014141820 */ /* 0x000fe20000400000 */
[----:B------:R-:W-:Y:S01]  /*23c0*/  @P1 FMUL R6, R6, 0.25 ;  /* 0x3e80000006061820 */ /* 0x000fe20000400000 */
[----:B------:R-:W-:Y:S01]  /*23d0*/  @P1 FMUL R7, R7, 0.25 ;  /* 0x3e80000007071820 */ /* 0x000fe20000400000 */
[----:B------:R-:W-:Y:S01]  /*23e0*/  @P1 FMUL R4, R4, 0.25 ;  /* 0x3e80000004041820 */ /* 0x000fe20000400000 */
[----:B------:R-:W-:Y:S01]  /*23f0*/  @!P3 FMUL R20, R20, 16777216 ;  /* 0x4b8000001414b820 */ /* 0x000fe20000400000 */
[----:B------:R-:W-:Y:S01]  /*2400*/  @P1 FMUL R5, R5, 0.25 ;  /* 0x3e80000005051820 */ /* 0x000fe20000400000 */
[----:B------:R-:W-:Y:S01]  /*2410*/  @P1 FMUL R8, R8, 0.25 ;  /* 0x3e80000008081820 */ /* 0x000fe20000400000 */
[----:B------:R-:W-:Y:S01]  /*2420*/  @P1 FMUL R9, R9, 0.25 ;  /* 0x3e80000009091820 */ /* 0x000fe20000400000 */
[----:B------:R-:W-:Y:S01]  /*2430*/  @P1 FMUL R10, R10, 0.25 ;  /* 0x3e8000000a0a1820 */ /* 0x000fe20000400000 */
[----:B------:R-:W-:Y:S01]  /*2440*/  @P1 FMUL R11, R11, 0.25 ;  /* 0x3e8000000b0b1820 */ /* 0x000fe20000400000 */
[----:B------:R-:W0:Y:S01]  /*2450*/  MUFU.RCP R20, R20 ;  /* 0x0000001400147308 */ /* 0x000e220000001000 */
[----:B------:R-:W-:Y:S01]  /*2460*/  @!P3 FMUL R6, R6, 16777216 ;  /* 0x4b8000000606b820 */ /* 0x000fe20000400000 */
[----:B------:R-:W-:Y:S01]  /*2470*/  @!P3 FMUL R7, R7, 16777216 ;  /* 0x4b8000000707b820 */ /* 0x000fe20000400000 */
[----:B------:R-:W-:Y:S01]  /*2480*/  @!P3 FMUL R4, R4, 16777216 ;  /* 0x4b8000000404b820 */ /* 0x000fe20000400000 */
[----:B------:R-:W-:Y:S01]  /*2490*/  @!P3 FMUL R5, R5, 16777216 ;  /* 0x4b8000000505b820 */ /* 0x000fe20000400000 */
[----:B------:R-:W-:Y:S01]  /*24a0*/  @!P3 FMUL R8, R8, 16777216 ;  /* 0x4b8000000808b820 */ /* 0x000fe20000400000 */
[----:B------:R-:W-:Y:S01]  /*24b0*/  @!P3 FMUL R9, R9, 16777216 ;  /* 0x4b8000000909b820 */ /* 0x000fe20000400000 */
[----:B------:R-:W-:Y:S01]  /*24c0*/  @!P3 FMUL R10, R10, 16777216 ;  /* 0x4b8000000a0ab820 */ /* 0x000fe20000400000 */
[----:B------:R-:W-:Y:S01]  /*24d0*/  @!P3 FMUL R11, R11, 16777216 ;  /* 0x4b8000000b0bb820 */ /* 0x000fe20000400000 */
[----:B------:R-:W-:Y:S01]  /*24e0*/  ISETP.GE.U32.AND P1, PT, R21, 0x7f800000, PT ;  /* 0x7f8000001500780c */ /* 0x000fe20003f26070 */
[C---:B0-----:R-:W-:Y:S01]  /*24f0*/  FMUL R23, R20.reuse, R6 ;  /* 0x0000000614177220 */ /* 0x041fe20000400000 */
[C---:B------:R-:W-:Y:S01]  /*2500*/  FMUL R24, R20.reuse, R7 ;  /* 0x0000000714187220 */ /* 0x040fe20000400000 */
[C---:B------:R-:W-:Y:S01]  /*2510*/  FMUL R4, R20.reuse, R4 ;  /* 0x0000000414047220 */ /* 0x040fe20000400000 */
[C---:B------:R-:W-:Y:S01]  /*2520*/  FMUL R5, R20.reuse, R5 ;  /* 0x0000000514057220 */ /* 0x040fe20000400000 */
[C---:B------:R-:W-:Y:S01]  /*2530*/  FMUL R6, R20.reuse, R8 ;  /* 0x0000000814067220 */ /* 0x040fe20000400000 */
[C---:B------:R-:W-:Y:S01]  /*2540*/  FMUL R7, R20.reuse, R9 ;  /* 0x0000000914077220 */ /* 0x040fe20000400000 */
[C---:B------:R-:W-:Y:S01]  /*2550*/  FMUL R25, R20.reuse, R10 ;  /* 0x0000000a14197220 */ /* 0x040fe20000400000 */
[----:B------:R-:W-:Y:S01]  /*2560*/  FMUL R20, R20, R11 ;  /* 0x0000000b14147220 */ /* 0x000fe20000400000 */
[----:B------:R-:W-:-:S02]  /*2570*/  F2FP.BF16.F32.PACK_AB R8, R23, R4 ;  /* 0x000000041708723e */ /* 0x000fc400000010ff */
[----:B------:R-:W-:Y:S02]  /*2580*/  F2FP.BF16.F32.PACK_AB R9, R24, R5 ;  /* 0x000000051809723e */ /* 0x000fe400000010ff */
[----:B------:R-:W-:Y:S02]  /*2590*/  F2FP.BF16.F32.PACK_AB R10, R25, R6 ;  /* 0x00000006190a723e */ /* 0x000fe400000010ff */
[----:B------:R-:W-:Y:S02]  /*25a0*/  F2FP.BF16.F32.PACK_AB R11, R20, R7 ;  /* 0x00000007140b723e */ /* 0x000fe400000010ff */
[----:B------:R-:W-:Y:S02]  /*25b0*/  IADD3 R4, PT, PT, R19, R17, R18 ;  /* 0x0000001113047210 */ /* 0x000fe40007ffe012 */
[----:B------:R-:W0:Y:S01]  /*25c0*/  LDC R17, c[0x0][0x3e8] ;  /* 0x0000fa00ff117b82 */ /* 0x000e220000000800 */
[----:B------:R1:W-:Y:S01]  /*25d0*/  STSM.16.M88.4 [R15], R8 ;  /* 0x000000080f007844 */ /* 0x0003e20000000200 */
[----:B------:R-:W-:-:S02]  /*25e0*/  FSEL R20, RZ, -23, P2 ;  /* 0xc1b80000ff147808 */ /* 0x000fc40001000000 */
[----:B------:R-:W-:-:S04]  /*25f0*/  I2FP.F32.S32 R23, R16 ;  /* 0x0000001000177245 */ /* 0x000fc80000201400 */
[----:B------:R-:W-:Y:S01]  /*2600*/  BAR.SYNC.DEFER_BLOCKING 0x0 ;  /* 0x0000000000007b1d */ /* 0x000fe20000010000 */
[----:B------:R-:W-:-:S07]  /*2610*/  FFMA.FTZ R20, R23, 1.1920928955078125e-07, R20 ;  /* 0x3400000017147823 */ /* 0x000fce0000010014 */
[----:B------:R-:W2:Y:S01]  /*2620*/  LDC.64 R18, c[0x0][0x398] ;  /* 0x0000e600ff127b82 */ /* 0x000ea20000000a00 */
[----:B-1----:R-:W-:Y:S01]  /*2630*/  SHF.R.U32.HI R8, RZ, 0x7, R0 ;  /* 0x00000007ff087819 */ /* 0x002fe20000011600 */
[----:B------:R-:W-:Y:S01]  /*2640*/  IMAD R9, R3, UR5, RZ ;  /* 0x0000000503097c24 */ /* 0x000fe2000f8e02ff */
[----:B------:R-:W-:Y:S01]  /*2650*/  UIMAD.WIDE UR4, UR4, 0x2, URZ ;  /* 0x00000002040478a5 */ /* 0x000fe2000f8e02ff */
[----:B------:R-:W-:Y:S02]  /*2660*/  LOP3.LUT R0, R0, 0xff, RZ, 0xc0, !PT ;  /* 0x000000ff00007812 */ /* 0x000fe400078ec0ff */
[----:B------:R-:W-:Y:S01]  /*2670*/  SGXT.U32 R22, R8, 0x1 ;  /* 0x000000010816781a */ /* 0x000fe20000000000 */
[----:B------:R-:W-:Y:S01]  /*2680*/  FADD R8, R20, R13 ;  /* 0x0000000d14087221 */ /* 0x000fe20000000000 */
[C---:B------:R-:W-:Y:S01]  /*2690*/  SHF.L.U32 R23, R9.reuse, 0x1, RZ ;  /* 0x0000000109177819 */ /* 0x040fe200000006ff */
[----:B------:R-:W-:Y:S01]  /*26a0*/  IMAD.HI R10, R9, 0x2, RZ ;  /* 0x00000002090a7827 */ /* 0x000fe200078e02ff */
[----:B------:R-:W1:Y:S03]  /*26b0*/  LDSM.16.M88.4 R4, [R4] ;  /* 0x000000000404783b */ /* 0x000e660000000200 */
[----:B0-----:R-:W-:Y:S01]  /*26c0*/  IMAD R22, R22, R17, RZ ;  /* 0x0000001116167224 */ /* 0x001fe200078e02ff */
[----:B------:R-:W0:Y:S01]  /*26d0*/  LDCU UR4, c[0x0][0x3ec] ;  /* 0x00007d80ff0477ac */ /* 0x000e220008000800 */
[----:B------:R-:W-:-:S02]  /*26e0*/  @P1 IMAD.MOV.U32 R20, RZ, RZ, 0x7f800000 ;  /* 0x7f800000ff141424 */ /* 0x000fc400078e00ff */
[----:B------:R-:W-:Y:S01]  /*26f0*/  IMAD R16, R17, 0x2, R22 ;  /* 0x0000000211107824 */ /* 0x000fe200078e0216 */
[----:B--2---:R-:W-:Y:S01]  /*2700*/  IADD3 R23, P2, P3, R23, UR6, R18 ;  /* 0x0000000617177c10 */ /* 0x004fe2000fb5e012 */
[C---:B------:R-:W-:Y:S01]  /*2710*/  @P1 FFMA.FTZ R8, R21.reuse, R20, +INF ;  /* 0x7f80000015081423 */ /* 0x040fe20000010014 */
[----:B------:R-:W-:Y:S02]  /*2720*/  FSETP.NEU.AND P1, PT, R21, RZ, PT ;  /* 0x000000ff1500720b */ /* 0x000fe40003f2d000 */
[----:B------:R-:W-:Y:S02]  /*2730*/  IADD3.X R13, PT, PT, R10, UR5, R19, P2, P3 ;  /* 0x000000050a0d7c10 */ /* 0x000fe400097e6413 */
[C---:B------:R-:W-:Y:S02]  /*2740*/  LEA R18, P2, R22.reuse, R23, 0x1 ;  /* 0x0000001716127211 */ /* 0x040fe400078408ff */
[----:B------:R-:W-:Y:S02]  /*2750*/  LEA R20, R17, R16, 0x1 ;  /* 0x0000001011147211 */ /* 0x000fe400078e08ff */
[----:B------:R-:W-:-:S02]  /*2760*/  LEA.HI.X.SX32 R19, R22, R13, 0x1, P2 ;  /* 0x0000000d16137211 */ /* 0x000fc400010f0eff */
[----:B------:R-:W-:Y:S01]  /*2770*/  FSEL R25, R8, -INF , P1 ;  /* 0xff80000008197808 */ /* 0x000fe20000800000 */
[C---:B------:R-:W-:Y:S01]  /*2780*/  IMAD R22, R17.reuse, 0x2, R20 ;  /* 0x0000000211167824 */ /* 0x040fe200078e0214 */
[-C--:B------:R-:W-:Y:S01]  /*2790*/  LEA R8, P1, R16, R23.reuse, 0x1 ;  /* 0x0000001710087211 */ /* 0x080fe200078208ff */
[----:B0-----:R-:W-:Y:S01]  /*27a0*/  UIMAD UR4, UR7, UR4, URZ ;  /* 0x00000004070472a4 */ /* 0x001fe2000f8e02ff */
[-C--:B------:R-:W-:Y:S01]  /*27b0*/  LEA R10, P2, R20, R23.reuse, 0x1 ;  /* 0x00000017140a7211 */ /* 0x080fe200078408ff */
[----:B------:R-:W-:Y:S02]  /*27c0*/  IMAD R24, R17, 0x2, R22 ;  /* 0x0000000211187824 */ /* 0x000fe400078e0216 */
[----:B------:R-:W-:Y:S01]  /*27d0*/  FFMA R25, R25, 0.69314718246459960938, R14 ;  /* 0x3f31721819197823 */ /* 0x000fe2000000000e */
[----:B------:R-:W-:Y:S01]  /*27e0*/  LEA R14, P3, R22, R23, 0x1 ;  /* 0x00000017160e7211 */ /* 0x000fe200078608ff */
[----:B------:R-:W-:Y:S01]  /*27f0*/  USHF.L.U32 UR6, UR4, 0x2, URZ ;  /* 0x0000000204067899 */ /* 0x000fe200080006ff */
[----:B------:R-:W-:Y:S01]  /*2800*/  LEA.HI.X.SX32 R9, R16, R13, 0x1, P1 ;  /* 0x0000000d10097211 */ /* 0x000fe200008f0eff */
[----:B------:R-:W-:Y:S01]  /*2810*/  UIMAD.WIDE UR4, UR4, 0x4, URZ ;  /* 0x00000004040478a5 */ /* 0x000fe2000f8e02ff */
[----:B------:R-:W-:-:S02]  /*2820*/  LEA R28, R17, R24, 0x1 ;  /* 0x00000018111c7211 */ /* 0x000fc400078e08ff */
[-C--:B------:R-:W-:Y:S02]  /*2830*/  LEA.HI.X.SX32 R15, R22, R13.reuse, 0x1, P3 ;  /* 0x0000000d160f7211 */ /* 0x080fe400018f0eff */
[----:B------:R-:W-:Y:S01]  /*2840*/  LEA.HI.X.SX32 R11, R20, R13, 0x1, P2 ;  /* 0x0000000d140b7211 */ /* 0x000fe200010f0eff */
[----:B------:R-:W-:Y:S01]  /*2850*/  IMAD R21, R17, 0x2, R28 ;  /* 0x0000000211157824 */ /* 0x000fe200078e021c */
[----:B------:R-:W-:-:S04]  /*2860*/  LEA R16, P1, R24, R23, 0x1 ;  /* 0x0000001718107211 */ /* 0x000fc800078208ff */
[----:B------:R-:W-:Y:S01]  /*2870*/  LEA R20, P3, R21, R23, 0x1 ;  /* 0x0000001715147211 */ /* 0x000fe200078608ff */
[----:B-1----:R0:W-:Y:S01]  /*2880*/  STG.E.U16 desc[UR18][R18.64], R4 ;  /* 0x0000000412007986 */ /* 0x0021e2000c101512 */
[----:B------:R-:W-:-:S05]  /*2890*/  PRMT R26, R4, 0x7632, R26 ;  /* 0x00007632041a7816 */ /* 0x000fca000000001a */
[----:B------:R-:W-:Y:S04]  /*28a0*/  STG.E.U16 desc[UR18][R8.64], R26 ;  /* 0x0000001a08007986 */ /* 0x000fe8000c101512 */
[----:B------:R1:W-:Y:S01]  /*28b0*/  STG.E.U16 desc[UR18][R10.64], R5 ;  /* 0x000000050a007986 */ /* 0x0003e2000c101512 */
[----:B0-----:R-:W-:Y:S01]  /*28c0*/  IMAD R4, R17, 0x2, R21 ;  /* 0x0000000211047824 */ /* 0x001fe200078e0215 */
[----:B------:R-:W-:Y:S02]  /*28d0*/  LEA R18, P2, R28, R23, 0x1 ;  /* 0x000000171c127211 */ /* 0x000fe400078408ff */
[----:B------:R-:W-:Y:S02]  /*28e0*/  LEA.HI.X.SX32 R17, R24, R13, 0x1, P1 ;  /* 0x0000000d18117211 */ /* 0x000fe400008f0eff */
[----:B------:R-:W-:-:S02]  /*28f0*/  LEA R22, P4, R4, R23, 0x1 ;  /* 0x0000001704167211 */ /* 0x000fc400078808ff */
[-C--:B------:R-:W-:Y:S02]  /*2900*/  LEA.HI.X.SX32 R19, R28, R13.reuse, 0x1, P2 ;  /* 0x0000000d1c137211 */ /* 0x080fe400010f0eff */
[-C--:B------:R-:W-:Y:S01]  /*2910*/  LEA.HI.X.SX32 R23, R4, R13.reuse, 0x1, P4 ;  /* 0x0000000d04177211 */ /* 0x080fe200020f0eff */
[----:B-1----:R-:W0:Y:S01]  /*2920*/  LDC.64 R10, c[0x0][0x3a0] ;  /* 0x0000e800ff0a7b82 */ /* 0x002e220000000a00 */
[----:B------:R-:W-:Y:S02]  /*2930*/  PRMT R4, R5, 0x7632, R4 ;  /* 0x0000763205047816 */ /* 0x000fe40000000004 */
[----:B------:R-:W-:Y:S02]  /*2940*/  LEA.HI.X.SX32 R21, R21, R13, 0x1, P3 ;  /* 0x0000000d15157211 */ /* 0x000fe400018f0eff */
[----:B------:R-:W-:Y:S01]  /*2950*/  PRMT R13, R6, 0x7632, R13 ;  /* 0x00007632060d7816 */ /* 0x000fe2000000000d */
[----:B------:R1:W-:Y:S01]  /*2960*/  STG.E.U16 desc[UR18][R14.64], R4 ;  /* 0x000000040e007986 */ /* 0x0003e2000c101512 */
[----:B------:R-:W-:Y:S01]  /*2970*/  ISETP.GE.U32.AND P1, PT, R0, 0x80, PT ;  /* 0x000000800000780c */ /* 0x000fe20003f26070 */
[C---:B------:R-:W-:Y:S01]  /*2980*/  IMAD.HI R0, R3.reuse, 0x4, RZ ;  /* 0x0000000403007827 */ /* 0x040fe200078e02ff */
[----:B------:R-:W-:Y:S01]  /*2990*/  SHF.L.U32 R5, R3, 0x2, RZ ;  /* 0x0000000203057819 */ /* 0x000fe200000006ff */
[----:B------:R-:W-:Y:S04]  /*29a0*/  STG.E.U16 desc[UR18][R16.64], R6 ;  /* 0x0000000610007986 */ /* 0x000fe8000c101512 */
[----:B------:R-:W-:Y:S01]  /*29b0*/  STG.E.U16 desc[UR18][R18.64], R13 ;  /* 0x0000000d12007986 */ /* 0x000fe2000c101512 */
[----:B-1----:R-:W-:-:S03]  /*29c0*/  PRMT R15, R7, 0x7632, R15 ;  /* 0x00007632070f7816 */ /* 0x002fc6000000000f */
[----:B------:R-:W-:Y:S04]  /*29d0*/  STG.E.U16 desc[UR18][R20.64], R7 ;  /* 0x0000000714007986 */ /* 0x000fe8000c101512 */
[----:B------:R-:W-:Y:S01]  /*29e0*/  STG.E.U16 desc[UR18][R22.64], R15 ;  /* 0x0000000f16007986 */ /* 0x000fe2000c101512 */
[----:B------:R-:W-:Y:S06]  /*29f0*/  BAR.SYNC.DEFER_BLOCKING 0x0 ;  /* 0x0000000000007b1d */ /* 0x000fec0000010000 */
[----:B------:R0:W-:Y:S02]  /*2a00*/  STSM.16.M88 [R2], R25 ;  /* 0x0000001902007844 */ /* 0x0001e40000000000 */
[----:B------:R-:W-:Y:S01]  /*2a10*/  BAR.SYNC.DEFER_BLOCKING 0x0 ;  /* 0x0000000000007b1d */ /* 0x000fe20000010000 */
[----:B0-----:R-:W-:-:S04]  /*2a20*/  IADD3 R2, P2, P3, R5, UR6, R10 ;  /* 0x0000000605027c10 */ /* 0x001fc8000fb5e00a */
[----:B------:R-:W-:Y:S01]  /*2a30*/  IADD3.X R3, PT, PT, R0, UR5, R11, P2, P3 ;  /* 0x0000000500037c10 */ /* 0x000fe200097e640b */
[----:B------:R-:W0:Y:S04]  /*2a40*/  LDSM.16.M88 R9, [R12+UR10] ;  /* 0x0000000a0c09783b */ /* 0x000e280008000000 */
[----:B0-----:R0:W-:Y:S01]  /*2a50*/  @!P1 STG.E desc[UR18][R2.64], R9 ;  /* 0x0000000902009986 */ /* 0x0011e2000c101912 */
[----:B------:R-:W-:Y:S06]  /*2a60*/  BAR.SYNC.DEFER_BLOCKING 0x0 ;  /* 0x0000000000007b1d */ /* 0x000fec0000010000 */
[----:B------:R-:W-:Y:S05]  /*2a70*/  @P0 BRA `(.L_x_20) ;  /* 0x0000000000a00947 */ /* 0x000fea0003800000 */
[----:B------:R-:W1:Y:S01]  /*2a80*/  S2UR UR5, SR_CgaCtaId ;  /* 0x00000000000579c3 */ /* 0x000e620000008800 */
[----:B------:R-:W-:Y:S01]  /*2a90*/  NOP ;  /* 0x0000000000007918 */ /* 0x000fe20000000000 */
[----:B------:R-:W-:Y:S01]  /*2aa0*/  UMOV UR4, 0x50 ;  /* 0x0000005000047882 */ /* 0x000fe20000000000 */
[----:B------:R-:W-:Y:S02]  /*2ab0*/  IMAD.U32 R0, RZ, RZ, UR27 ;  /* 0x0000001bff007e24 */ /* 0x000fe4000f8e00ff */
[----:B------:R-:W-:Y:S02]  /*2ac0*/  HFMA2 R7, -RZ, RZ, 0, 5.9604644775390625e-08 ;  /* 0x00000001ff077431 */ /* 0x000fe400000001ff */
[----:B0-----:R-:W-:Y:S01]  /*2ad0*/  IMAD.MOV.U32 R3, RZ, RZ, 0x3 ;  /* 0x00000003ff037424 */ /* 0x001fe200078e00ff */
[----:B------:R-:W-:-:S04]  /*2ae0*/  LOP3.LUT R0, R0, 0xffff, RZ, 0xc0, !PT ;  /* 0x0000ffff00007812 */ /* 0x000fc800078ec0ff */
[----:B------:R-:W-:-:S05]  /*2af0*/  SHF.R.U32.HI R0, RZ, 0x5, R0 ;  /* 0x00000005ff007819 */ /* 0x000fca0000011600 */
[----:B------:R-:W-:Y:S01]  /*2b00*/  VIADD R2, R0, 0x10 ;  /* 0x0000001000027836 */ /* 0x000fe20000000000 */
[----:B------:R-:W-:Y:S01]  /*2b10*/  SHF.L.U32 R0, R3, R0, RZ ;  /* 0x0000000003007219 */ /* 0x000fe200000006ff */
[----:B-1----:R-:W-:-:S03]  /*2b20*/  ULEA UR6, UR5, UR4, 0x18 ;  /* 0x0000000405067291 */ /* 0x002fc6000f8ec0ff */
[----:B------:R-:W-:-:S04]  /*2b30*/  SHF.L.U32 R3, R7, R2, RZ ;  /* 0x0000000207037219 */ /* 0x000fc800000006ff */
[----:B------:R-:W-:Y:S02]  /*2b40*/  LOP3.LUT R0, R3, R0, RZ, 0xfc, !PT ;  /* 0x0000000003007212 */ /* 0x000fe400078efcff */
[----:B------:R-:W0:Y:S02]  /*2b50*/  LDS R5, [UR6] ;  /* 0x00000006ff057984 */ /* 0x000e240008000800 */
[C---:B------:R-:W-:Y:S02]  /*2b60*/  LOP3.LUT R2, R0.reuse, 0xffff, RZ, 0xc0, !PT ;  /* 0x0000ffff00027812 */ /* 0x040fe400078ec0ff */
[----:B0-----:R-:W-:-:S04]  /*2b70*/  LOP3.LUT R3, R0, 0xffff, R5, 0x80, !PT ;  /* 0x0000ffff00037812 */ /* 0x001fc800078e8005 */
[----:B------:R-:W-:-:S13]  /*2b80*/  ISETP.NE.AND P0, PT, R3, R2, PT ;  /* 0x000000020300720c */ /* 0x000fda0003f05270 */
[----:B------:R-:W-:Y:S05]  /*2b90*/  @P0 BRA `(.L_x_21) ;  /* 0x0000000000500947 */ /* 0x000fea0003800000 */
[----:B------:R-:W-:Y:S02]  /*2ba0*/  SHF.R.U32.HI R5, RZ, 0x10, R5 ;  /* 0x00000010ff057819 */ /* 0x000fe40000011605 */
[----:B------:R-:W-:-:S04]  /*2bb0*/  SHF.R.U32.HI R2, RZ, 0x10, R0 ;  /* 0x00000010ff027819 */ /* 0x000fc80000011600 */
[----:B------:R-:W-:-:S04]  /*2bc0*/  LOP3.LUT R5, R5, R2, RZ, 0xc0, !PT ;  /* 0x0000000205057212 */ /* 0x000fc800078ec0ff */
[----:B------:R-:W-:-:S13]  /*2bd0*/  ISETP.NE.AND P0, PT, R5, R2, PT ;  /* 0x000000020500720c */ /* 0x000fda0003f05270 */
[----:B------:R-:W-:Y:S05]  /*2be0*/  @P0 BRA `(.L_x_22) ;  /* 0x0000000000300947 */ /* 0x000fea0003800000 */
[----:B------:R-:W-:Y:S01]  /*2bf0*/  R2UR UR4, R0 ;  /* 0x00000000000472ca */ /* 0x000fe200000e0000 */
[----:B------:R-:W-:Y:S01]  /*2c00*/  VOTEU.ANY UR5, UPT, PT ;  /* 0x0000000000057886 */ /* 0x000fe200038e0100 */
[----:B------:R-:W0:Y:S01]  /*2c10*/  S2R R0, SR_LANEID ;  /* 0x0000000000007919 */ /* 0x000e220000000000 */
[----:B------:R-:W-:-:S10]  /*2c20*/  UFLO.U32 UR5, UR5 ;  /* 0x00000005000572bd */ /* 0x000fd400080e0000 */
[----:B------:R-:W-:-:S06]  /*2c30*/  ULOP3.LUT UR4, URZ, UR4, URZ, 0x33, !UPT ;  /* 0x00000004ff047292 */ /* 0x000fcc000f8e33ff */
[----:B------:R-:W-:-:S04]  /*2c40*/  IMAD.U32 R2, RZ, RZ, UR4 ;  /* 0x00000004ff027e24 */ /* 0x000fc8000f8e00ff */
[----:B------:R-:W1:Y:S02]  /*2c50*/  REDUX UR7, R2 ;  /* 0x00000000020773c4 */ /* 0x000e640000000000 */
[----:B------:R2:W-:Y:S01]  /*2c60*/  UTCATOMSWS.AND URZ, UR4 ;  /* 0x0000000400ff79e3 */ /* 0x0005e20008000000 */
[----:B0-----:R-:W-:Y:S02]  /*2c70*/  ISETP.EQ.U32.AND P0, PT, R0, UR5, PT ;  /* 0x0000000500007c0c */ /* 0x001fe4000bf02070 */
[----:B-1----:R-:W-:-:S11]  /*2c80*/  MOV R0, UR7 ;  /* 0x0000000700007c02 */ /* 0x002fd60008000f00 */
[----:B------:R2:W-:Y:S01]  /*2c90*/  @P0 ATOMS.AND RZ, [UR6], R0 ;  /* 0x00000000ffff098c */ /* 0x0005e2000a800006 */
[----:B------:R-:W-:Y:S05]  /*2ca0*/  BRA `(.L_x_20) ;  /* 0x0000000000147947 */ /* 0x000fea0003800000 */
.L_x_22:
[----:B------:R-:W-:-:S07]  /*2cb0*/  MOV R2, 0x2cd0 ;  /* 0x00002cd000027802 */ /* 0x000fce0000000f00 */
[----:B------:R-:W-:Y:S05]  /*2cc0*/  CALL.REL.NOINC `($__internal_0_$__cuda_sm10x_tcgen05_guardrail_trap_col_being_dealloced_not_returned_by_alloc) ;  /* 0x0000000000447944 */ /* 0x000fea0003c00000 */
[----:B------:R-:W-:Y:S05]  /*2cd0*/  BRA `(.L_x_20) ;  /* 0x0000000000087947 */ /* 0x000fea0003800000 */
.L_x_21:
[----:B------:R-:W-:-:S07]  /*2ce0*/  MOV R2, 0x2d00 ;  /* 0x00002d0000027802 */ /* 0x000fce0000000f00 */
[----:B------:R-:W-:Y:S05]  /*2cf0*/  CALL.REL.NOINC `($__internal_2_$__cuda_sm10x_tcgen05_guardrail_trap_unallocated_columns_being_dealloced) ;  /* 0x0000000000507944 */ /* 0x000fea0003c00000 */
.L_x_20:
[----:B------:R-:W-:Y:S01]  /*2d00*/  NOP ;  /* 0x0000000000007918 */ /* 0x000fe20000000000 */
[----:B--2---:R-:W-:Y:S05]  /*2d10*/  EXIT ;  /* 0x000000000000794d */ /* 0x004fea0003800000 */
.L_x_8:
[----:B------:R-:W1:Y:S02]  /*2d20*/  SYNCS.PHASECHK.TRANS64.TRYWAIT P3, [UR10+0x1200], RZ ;  /* 0x001200ffff0075a7 */ /* 0x000e64000806110a */
[----:B-1----:R-:W-:Y:S05]  /*2d30*/  @!P3 BRA `(.L_x_8) ;  /* 0xfffffffc00f8b947 */ /* 0x002fea000383ffff */
[----:B------:R-:W-:Y:S05]  /*2d40*/  BRA `(.L_x_7) ;  /* 0xffffffe0002c7947 */ /* 0x000fea000383ffff */
.L_x_14:
[----:B------:R-:W2:Y:S02]  /*2d50*/  SYNCS.PHASECHK.TRANS64.TRYWAIT P2, [UR10+0x1400], RZ ;  /* 0x001400ffff0075a7 */ /* 0x000ea4000804110a */
[----:B--2---:R-:W-:Y:S05]  /*2d60*/  @!P2 BRA `(.L_x_14) ;  /* 0xfffffffc00f8a947 */ /* 0x004fea000383ffff */
[----:B------:R-:W-:Y:S05]  /*2d70*/  BRA `(.L_x_23) ;  /* 0xffffffe800f07947 */ /* 0x000fea000383ffff */
.L_x_15:
[----:B------:R-:W1:Y:S02]  /*2d80*/  SYNCS.PHASECHK.TRANS64.TRYWAIT P2, [UR12], R8 ;  /* 0x00000008ff0075a7 */ /* 0x000e64000804110c */
[----:B-1----:R-:W-:Y:S05]  /*2d90*/  @!P2 BRA `(.L_x_15) ;  /* 0xfffffffc00f8a947 */ /* 0x002fea000383ffff */
[----:B------:R-:W-:Y:S05]  /*2da0*/  BRA `(.L_x_24) ;  /* 0xffffffec00d47947 */ /* 0x000fea000383ffff */
.L_x_19:
[----:B------:R-:W0:Y:S02]  /*2db0*/  SYNCS.PHASECHK.TRANS64.TRYWAIT P2, [UR12], R4 ;  /* 0x00000004ff0075a7 */ /* 0x000e24000804110c */
[----:B0-----:R-:W-:Y:S05]  /*2dc0*/  @!P2 BRA `(.L_x_19) ;  /* 0xfffffffc00f8a947 */ /* 0x001fea000383ffff */
[----:B------:R-:W-:Y:S05]  /*2dd0*/  BRA `(.L_x_18) ;  /* 0xfffffff000c47947 */ /* 0x000fea000383ffff */
        .weak           $__internal_0_$__cuda_sm10x_tcgen05_guardrail_trap_col_being_dealloced_not_returned_by_alloc
        .type           $__internal_0_$__cuda_sm10x_tcgen05_guardrail_trap_col_being_dealloced_not_returned_by_alloc,@function
        .size           $__internal_0_$__cuda_sm10x_tcgen05_guardrail_trap_col_being_dealloced_not_returned_by_alloc,($__internal_1_$__cuda_sm10x_tcgen05_guardrail_trap_phase_invalid_during_alloc - $__internal_0_$__cuda_sm10x_tcgen05_guardrail_trap_col_being_dealloced_not_returned_by_alloc)
$__internal_0_$__cuda_sm10x_tcgen05_guardrail_trap_col_being_dealloced_not_returned_by_alloc:
[----:B------:R-:W-:Y:S05]  /*2de0*/  BPT.TRAP 0x1 ;  /* 0x000000040000795c */ /* 0x000fea0000300000 */
[----:B------:R-:W-:-:S04]  /*2df0*/  IMAD.MOV.U32 R3, RZ, RZ, 0x0 ;  /* 0x00000000ff037424 */ /* 0x000fc800078e00ff */
[----:B------:R-:W-:Y:S05]  /*2e00*/  RET.REL.NODEC R2 `(attn_fwd) ;  /* 0xffffffd0027c7950 */ /* 0x000fea0003c3ffff */
        .weak           $__internal_1_$__cuda_sm10x_tcgen05_guardrail_trap_phase_invalid_during_alloc
        .type           $__internal_1_$__cuda_sm10x_tcgen05_guardrail_trap_phase_invalid_during_alloc,@function
        .size           $__internal_1_$__cuda_sm10x_tcgen05_guardrail_trap_phase_invalid_during_alloc,($__internal_2_$__cuda_sm10x_tcgen05_guardrail_trap_unallocated_columns_being_dealloced - $__internal_1_$__cuda_sm10x_tcgen05_guardrail_trap_phase_invalid_during_alloc)
$__internal_1_$__cuda_sm10x_tcgen05_guardrail_trap_phase_invalid_during_alloc:
[----:B------:R-:W-:Y:S05]  /*2e10*/  BPT.TRAP 0x1 ;  /* 0x000000040000795c */ /* 0x000fea0000300000 */
[----:B------:R-:W-:-:S04]  /*2e20*/  IMAD.MOV.U32 R3, RZ, RZ, 0x0 ;  /* 0x00000000ff037424 */ /* 0x000fc800078e00ff */
[----:B------:R-:W-:Y:S05]  /*2e30*/  RET.REL.NODEC R2 `(attn_fwd) ;  /* 0xffffffd002707950 */ /* 0x000fea0003c3ffff */
        .weak           $__internal_2_$__cuda_sm10x_tcgen05_guardrail_trap_unallocated_columns_being_dealloced
        .type           $__internal_2_$__cuda_sm10x_tcgen05_guardrail_trap_unallocated_columns_being_dealloced,@function
        .size           $__internal_2_$__cuda_sm10x_tcgen05_guardrail_trap_unallocated_columns_being_dealloced,(.L_x_28 - $__internal_2_$__cuda_sm10x_tcgen05_guardrail_trap_unallocated_columns_being_dealloced)
$__internal_2_$__cuda_sm10x_tcgen05_guardrail_trap_unallocated_columns_being_dealloced:
[----:B------:R-:W-:Y:S05]  /*2e40*/  BPT.TRAP 0x1 ;  /* 0x000000040000795c */ /* 0x000fea0000300000 */
[----:B------:R-:W-:-:S04]  /*2e50*/  MOV R3, 0x0 ;  /* 0x0000000000037802 */ /* 0x000fc80000000f00 */
[----:B------:R-:W-:Y:S05]  /*2e60*/  RET.REL.NODEC R2 `(attn_fwd) ;  /* 0xffffffd002647950 */ /* 0x000fea0003c3ffff */
.L_x_25:
[----:B------:R-:W-:-:S00]  /*2e70*/  BRA `(.L_x_25) ;  /* 0xfffffffc00fc7947 */ /* 0x000fc0000383ffff */
[----:B------:R-:W-:-:S00]  /*2e80*/  NOP ;  /* 0x0000000000007918 */ /* 0x000fc00000000000 */
[----:B------:R-:W-:-:S00]  /*2e90*/  NOP ;  /* 0x0000000000007918 */ /* 0x000fc00000000000 */
[----:B------:R-:W-:-:S00]  /*2ea0*/  NOP ;  /* 0x0000000000007918 */ /* 0x000fc00000000000 */
[----:B------:R-:W-:-:S00]  /*2eb0*/  NOP ;  /* 0x0000000000007918 */ /* 0x000fc00000000000 */
[----:B------:R-:W-:-:S00]  /*2ec0*/  NOP ;  /* 0x0000000000007918 */ /* 0x000fc00000000000 */
[----:B------:R-:W-:-:S00]  /*2ed0*/  NOP ;  /* 0x0000000000007918 */ /* 0x000fc00000000000 */
[----:B------:R-:W-:-:S00]  /*2ee0*/  NOP ;  /* 0x0000000000007918 */ /* 0x000fc00000000000 */
[----:B------:R-:W-:-:S00]  /*2ef0*/  NOP ;  /* 0x0000000000007918 */ /* 0x000fc00000000000 */
.L_x_28:


//--------------------- .nv.global.init           --------------------------
	.section	.nv.global.init,"aw",@progbits
.nv.global.init:
	.type		_$_str,@object
	.size		_$_str,(.L_3 - _$_str)
_$_str:
        /*0000*/ 	.byte	0x5f, 0x5f, 0x43, 0x55, 0x44, 0x41, 0x5f, 0x46, 0x54, 0x5a, 0x00
.L_3:


//--------------------- .nv.shared.attn_fwd       --------------------------
	.section	.nv.shared.attn_fwd,"aw",@nobits
	.sectionflags	@""
	.align	16
	.zero		1024


//--------------------- .nv.shared.reserved.0     --------------------------
	.section	.nv.shared.reserved.0,"aw",@nobits
	.align	8
	.weak		__nv_reservedSMEM_offset_0_alias
	.size		__nv_reservedSMEM_offset_0_alias, 0, 64
	.other		__nv_reservedSMEM_offset_0_alias,@"STO_CUDA_RESERVED_SHARED STV_DEFAULT"
__nv_reservedSMEM_offset_0_alias:
	.zero		0
.nv.shared.reserved.0:
	.zero		64
	.weak		__nv_reservedSMEM_allocation_phase
	.type		__nv_reservedSMEM_allocation_phase,@object
	.size		__nv_reservedSMEM_allocation_phase,(.L_0 - __nv_reservedSMEM_allocation_phase)
__nv_reservedSMEM_allocation_phase:
	.zero		1
.L_0:
	.zero		7
	.weak		__nv_reservedSMEM_devtool_atexit_pc
	.type		__nv_reservedSMEM_devtool_atexit_pc,@object
	.size		__nv_reservedSMEM_devtool_atexit_pc,(__nv_reservedSMEM_allocation_mask - __nv_reservedSMEM_devtool_atexit_pc)
__nv_reservedSMEM_devtool_atexit_pc:
	.zero		8
	.weak		__nv_reservedSMEM_allocation_mask
	.type		__nv_reservedSMEM_allocation_mask,@object
	.size		__nv_reservedSMEM_allocation_mask,(.L_2 - __nv_reservedSMEM_allocation_mask)
__nv_reservedSMEM_allocation_mask:
	.zero		4
.L_2:


//--------------------- .nv.constant0.attn_fwd    --------------------------
	.section	.nv.constant0.attn_fwd,"a",@progbits
	.sectionflags	@""
	.align	4
.nv.constant0.attn_fwd:
	.zero		1032


//--------------------- SYMBOLS --------------------------

	.type		.nv.reservedSmem.offset0,@object
	.size		.nv.reservedSmem.offset0,0x4
	.type		.nv.reservedSmem.cap,@object
	.size		.nv.reservedSmem.cap,0x4
